def attn_fwd(
    Q,
    K,
    V,
    Out,
    Lse,
    sm_scale,
    stride_qz,
    stride_qh,
    stride_qm,
    stride_qk,
    stride_kz,
    stride_kh,
    stride_kn,
    stride_kk,
    stride_vz,
    stride_vh,
    stride_vn,
    stride_vk,
    stride_oz,
    stride_oh,
    stride_om,
    stride_ok,
    seqlen_q,
    seqlen_k,
    BLOCK_M: tl.constexpr,
    BLOCK_N: tl.constexpr,
    HEAD_DIM: tl.constexpr,
    CAUSAL: tl.constexpr,
):
    start_m = tl.program_id(0)
    off_hz = tl.program_id(1)
    q_off = off_hz * stride_qh
    k_off = off_hz * stride_kh
    v_off = off_hz * stride_vh
    offs_m = start_m * BLOCK_M + tl.arange(0, BLOCK_M)
    offs_d = tl.arange(0, HEAD_DIM)
    offs_n = tl.arange(0, BLOCK_N)
    q_ptrs = Q + q_off + offs_m[:, None] * stride_qm + offs_d[None, :] * stride_qk
    k_ptrs = K + k_off + offs_d[:, None] * stride_kk + offs_n[None, :] * stride_kn
    v_ptrs = V + v_off + offs_n[:, None] * stride_vn + offs_d[None, :] * stride_vk
    m_i = tl.full([BLOCK_M], float("-inf"), dtype=tl.float32)
    l_i = tl.zeros([BLOCK_M], dtype=tl.float32) + 1.0
    acc = tl.zeros([BLOCK_M, HEAD_DIM], dtype=tl.float32)
    q = tl.load(q_ptrs)
    acc, l_i, m_i = _attn_fwd_inner(
        acc,
        l_i,
        m_i,
        q,
        k_ptrs,
        v_ptrs,
        sm_scale,
        stride_kn,
        stride_vn,
        start_m,
        seqlen_k,
        BLOCK_M,
        BLOCK_N,
        HEAD_DIM,
        CAUSAL,
    )
    acc = acc / l_i[:, None]
    lse = m_i + tl.math.log2(l_i) / 1.4426950408889634
    o_ptrs = (
        Out
        + off_hz * stride_oh
        + offs_m[:, None] * stride_om
        + offs_d[None, :] * stride_ok
    )
    tl.store(o_ptrs, acc.to(Out.dtype.element_ty))
    tl.store(Lse + off_hz * seqlen_q + offs_m, lse)

# config = {"BLOCK_M": 64, "BLOCK_N": 32, "HEAD_DIM": 256, "arch": "sm_90", "causal": false, "dtype": "bf16", "num_stages": 2, "num_warps": 4}
# arch = sm_90


// ===== COMPILED SASS (sm_90a) =====

	.target	sm_90a

	.elftype	@"ET_EXEC"


//--------------------- .note.nv.tkinfo           --------------------------
	.section	.note.nv.tkinfo,"",@"SHT_NOTE"
	.sectionflags	@"SHF_NOTE_NV_TKINFO"
	.tkinfo
        /*0018*/ 	.word	0x00000002
        /*0030*/ 	.string	""
        /*0030*/ 	.string	"ptxas"
        /*0030*/ 	.string	"Cuda compilation tools, release 13.0, V13.0.88"
        /*0030*/ 	.string	"Build cuda_13.0.r13.0/compiler.36424714_0"
        /*0030*/ 	.string	"-v  -suppress-debug-info  -lineinfo  -arch sm_90a "



//--------------------- .note.nv.cuinfo           --------------------------
	.section	.note.nv.cuinfo,"",@"SHT_NOTE"
	.sectionflags	@"SHF_NOTE_NV_CUINFO"
        /*0018*/ 	.short	0x0002
        /*001a*/ 	.short	0x005a
        /*001c*/ 	.short	0x0082
	.zero		2


//--------------------- .nv.info                  --------------------------
	.section	.nv.info,"",@"SHT_CUDA_INFO"
	.align	4


	//----- nvinfo : EIATTR_REGCOUNT
	.align		4
        /*0000*/ 	.byte	0x04, 0x2f
        /*0002*/ 	.short	(.L_2 - .L_1)
	.align		4
.L_1:
        /*0004*/ 	.word	index@(attn_fwd)
        /*0008*/ 	.word	0x000000ff


	//----- nvinfo : EIATTR_FRAME_SIZE
	.align		4
.L_2:
        /*000c*/ 	.byte	0x04, 0x11
        /*000e*/ 	.short	(.L_4 - .L_3)
	.align		4
.L_3:
        /*0010*/ 	.word	index@(attn_fwd)
        /*0014*/ 	.word	0x000003c8


	//----- nvinfo : EIATTR_MIN_STACK_SIZE
	.align		4
.L_4:
        /*0018*/ 	.byte	0x04, 0x12
        /*001a*/ 	.short	(.L_6 - .L_5)
	.align		4
.L_5:
        /*001c*/ 	.word	index@(attn_fwd)
        /*0020*/ 	.word	0x000003c8
.L_6:


//--------------------- .nv.compat                --------------------------
	.section	.nv.compat,"",@"SHT_CUDA_COMPAT_INFO"
	.align	4
        /*0000*/ 	.byte	0x02, 0x09, 0x01, 0x00, 0x02, 0x02, 0x04, 0x00, 0x02, 0x05, 0x05, 0x00, 0x03, 0x07, 0x01, 0x01
        /*0010*/ 	.byte	0x02, 0x03, 0x00, 0x00, 0x02, 0x06, 0x01, 0x00, 0x04, 0x0b, 0x08, 0x00, 0x00, 0x00, 0x00, 0x00
        /*0020*/ 	.byte	0x00, 0x00, 0x00, 0x00


//--------------------- .nv.info.attn_fwd         --------------------------
	.section	.nv.info.attn_fwd,"",@"SHT_CUDA_INFO"
	.sectionflags	@""
	.align	4


	//----- nvinfo : EIATTR_CUDA_API_VERSION
	.align		4
        /*0000*/ 	.byte	0x04, 0x37
        /*0002*/ 	.short	(.L_8 - .L_7)
.L_7:
        /*0004*/ 	.word	0x00000082


	//----- nvinfo : EIATTR_KPARAM_INFO
	.align		4
.L_8:
        /*0008*/ 	.byte	0x04, 0x17
        /*000a*/ 	.short	(.L_10 - .L_9)
.L_9:
        /*000c*/ 	.word	0x00000000
        /*0010*/ 	.short	0x0019
        /*0012*/ 	.short	0x0080
        /*0014*/ 	.byte	0x00, 0xf4, 0x21, 0x00


	//----- nvinfo : EIATTR_KPARAM_INFO
	.align		4
.L_10:
        /*0018*/ 	.byte	0x04, 0x17
        /*001a*/ 	.short	(.L_12 - .L_11)
.L_11:
        /*001c*/ 	.word	0x00000000
        /*0020*/ 	.short	0x0018
        /*0022*/ 	.short	0x0078
        /*0024*/ 	.byte	0x00, 0xf4, 0x21, 0x00


	//----- nvinfo : EIATTR_KPARAM_INFO
	.align		4
.L_12:
        /*0028*/ 	.byte	0x04, 0x17
        /*002a*/ 	.short	(.L_14 - .L_13)
.L_13:
        /*002c*/ 	.word	0x00000000
        /*0030*/ 	.short	0x0017
        /*0032*/ 	.short	0x0070
        /*0034*/ 	.byte	0x00, 0xf0, 0x11, 0x00


	//----- nvinfo : EIATTR_KPARAM_INFO
	.align		4
.L_14:
        /*0038*/ 	.byte	0x04, 0x17
        /*003a*/ 	.short	(.L_16 - .L_15)
.L_15:
        /*003c*/ 	.word	0x00000000
        /*0040*/ 	.short	0x0016
        /*0042*/ 	.short	0x006c
        /*0044*/ 	.byte	0x00, 0xf0, 0x11, 0x00


	//----- nvinfo : EIATTR_KPARAM_INFO
	.align		4
.L_16:
        /*0048*/ 	.byte	0x04, 0x17
        /*004a*/ 	.short	(.L_18 - .L_17)
.L_17:
        /*004c*/ 	.word	0x00000000
        /*0050*/ 	.short	0x0015
        /*0052*/ 	.short	0x0068
        /*0054*/ 	.byte	0x00, 0xf0, 0x11, 0x00


	//----- nvinfo : EIATTR_KPARAM_INFO
	.align		4
.L_18:
        /*0058*/ 	.byte	0x04, 0x17
        /*005a*/ 	.short	(.L_20 - .L_19)
.L_19:
        /*005c*/ 	.word	0x00000000
        /*0060*/ 	.short	0x0014
        /*0062*/ 	.short	0x0064
        /*0064*/ 	.byte	0x00, 0xf0, 0x11, 0x00


	//----- nvinfo : EIATTR_KPARAM_INFO
	.align		4
.L_20:
        /*0068*/ 	.byte	0x04, 0x17
        /*006a*/ 	.short	(.L_22 - .L_21)
.L_21:
        /*006c*/ 	.word	0x00000000
        /*0070*/ 	.short	0x0013
        /*0072*/ 	.short	0x0060
        /*0074*/ 	.byte	0x00, 0xf0, 0x11, 0x00


	//----- nvinfo : EIATTR_KPARAM_INFO
	.align		4
.L_22:
        /*0078*/ 	.byte	0x04, 0x17
        /*007a*/ 	.short	(.L_24 - .L_23)
.L_23:
        /*007c*/ 	.word	0x00000000
        /*0080*/ 	.short	0x0012
        /*0082*/ 	.short	0x005c
        /*0084*/ 	.byte	0x00, 0xf0, 0x11, 0x00


	//----- nvinfo : EIATTR_KPARAM_INFO
	.align		4
.L_24:
        /*0088*/ 	.byte	0x04, 0x17
        /*008a*/ 	.short	(.L_26 - .L_25)
.L_25:
        /*008c*/ 	.word	0x00000000
        /*0090*/ 	.short	0x0011
        /*0092*/ 	.short	0x0058
        /*0094*/ 	.byte	0x00, 0xf0, 0x11, 0x00


	//----- nvinfo : EIATTR_KPARAM_INFO
	.align		4
.L_26:
        /*0098*/ 	.byte	0x04, 0x17
        /*009a*/ 	.short	(.L_28 - .L_27)
.L_27:
        /*009c*/ 	.word	0x00000000
        /*00a0*/ 	.short	0x0010
        /*00a2*/ 	.short	0x0054
        /*00a4*/ 	.byte	0x00, 0xf0, 0x11, 0x00


	//----- nvinfo : EIATTR_KPARAM_INFO
	.align		4
.L_28:
        /*00a8*/ 	.byte	0x04, 0x17
        /*00aa*/ 	.short	(.L_30 - .L_29)
.L_29:
        /*00ac*/ 	.word	0x00000000
        /*00b0*/ 	.short	0x000f
        /*00b2*/ 	.short	0x0050
        /*00b4*/ 	.byte	0x00, 0xf0, 0x11, 0x00


	//----- nvinfo : EIATTR_KPARAM_INFO
	.align		4
.L_30:
        /*00b8*/ 	.byte	0x04, 0x17
        /*00ba*/ 	.short	(.L_32 - .L_31)
.L_31:
        /*00bc*/ 	.word	0x00000000
        /*00c0*/ 	.short	0x000e
        /*00c2*/ 	.short	0x004c
        /*00c4*/ 	.byte	0x00, 0xf0, 0x11, 0x00


	//----- nvinfo : EIATTR_KPARAM_INFO
	.align		4
.L_32:
        /*00c8*/ 	.byte	0x04, 0x17
        /*00ca*/ 	.short	(.L_34 - .L_33)
.L_33:
        /*00cc*/ 	.word	0x00000000
        /*00d0*/ 	.short	0x000d
        /*00d2*/ 	.short	0x0048
        /*00d4*/ 	.byte	0x00, 0xf0, 0x11, 0x00


	//----- nvinfo : EIATTR_KPARAM_INFO
	.align		4
.L_34:
        /*00d8*/ 	.byte	0x04, 0x17
        /*00da*/ 	.short	(.L_36 - .L_35)
.L_35:
        /*00dc*/ 	.word	0x00000000
        /*00e0*/ 	.short	0x000c
        /*00e2*/ 	.short	0x0044
        /*00e4*/ 	.byte	0x00, 0xf0, 0x11, 0x00


	//----- nvinfo : EIATTR_KPARAM_INFO
	.align		4
.L_36:
        /*00e8*/ 	.byte	0x04, 0x17
        /*00ea*/ 	.short	(.L_38 - .L_37)
.L_37:
        /*00ec*/ 	.word	0x00000000
        /*00f0*/ 	.short	0x000b
        /*00f2*/ 	.short	0x0040
        /*00f4*/ 	.byte	0x00, 0xf0, 0x11, 0x00


	//----- nvinfo : EIATTR_KPARAM_INFO
	.align		4
.L_38:
        /*00f8*/ 	.byte	0x04, 0x17
        /*00fa*/ 	.short	(.L_40 - .L_39)
.L_39:
        /*00fc*/ 	.word	0x00000000
        /*0100*/ 	.short	0x000a
        /*0102*/ 	.short	0x003c
        /*0104*/ 	.byte	0x00, 0xf0, 0x11, 0x00


	//----- nvinfo : EIATTR_KPARAM_INFO
	.align		4
.L_40:
        /*0108*/ 	.byte	0x04, 0x17
        /*010a*/ 	.short	(.L_42 - .L_41)
.L_41:
        /*010c*/ 	.word	0x00000000
        /*0110*/ 	.short	0x0009
        /*0112*/ 	.short	0x0038
        /*0114*/ 	.byte	0x00, 0xf0, 0x11, 0x00


	//----- nvinfo : EIATTR_KPARAM_INFO
	.align		4
.L_42:
        /*0118*/ 	.byte	0x04, 0x17
        /*011a*/ 	.short	(.L_44 - .L_43)
.L_43:
        /*011c*/ 	.word	0x00000000
        /*0120*/ 	.short	0x0008
        /*0122*/ 	.short	0x0034
        /*0124*/ 	.byte	0x00, 0xf0, 0x11, 0x00


	//----- nvinfo : EIATTR_KPARAM_INFO
	.align		4
.L_44:
        /*0128*/ 	.byte	0x04, 0x17
        /*012a*/ 	.short	(.L_46 - .L_45)
.L_45:
        /*012c*/ 	.word	0x00000000
        /*0130*/ 	.short	0x0007
        /*0132*/ 	.short	0x0030
        /*0134*/ 	.byte	0x00, 0xf0, 0x11, 0x00


	//----- nvinfo : EIATTR_KPARAM_INFO
	.align		4
.L_46:
        /*0138*/ 	.byte	0x04, 0x17
        /*013a*/ 	.short	(.L_48 - .L_47)
.L_47:
        /*013c*/ 	.word	0x00000000
        /*0140*/ 	.short	0x0006
        /*0142*/ 	.short	0x002c
        /*0144*/ 	.byte	0x00, 0xf0, 0x11, 0x00


	//----- nvinfo : EIATTR_KPARAM_INFO
	.align		4
.L_48:
        /*0148*/ 	.byte	0x04, 0x17
        /*014a*/ 	.short	(.L_50 - .L_49)
.L_49:
        /*014c*/ 	.word	0x00000000
        /*0150*/ 	.short	0x0005
        /*0152*/ 	.short	0x0028
        /*0154*/ 	.byte	0x00, 0xf0, 0x11, 0x00


	//----- nvinfo : EIATTR_KPARAM_INFO
	.align		4
.L_50:
        /*0158*/ 	.byte	0x04, 0x17
        /*015a*/ 	.short	(.L_52 - .L_51)
.L_51:
        /*015c*/ 	.word	0x00000000
        /*0160*/ 	.short	0x0004
        /*0162*/ 	.short	0x0020
        /*0164*/ 	.byte	0x00, 0xf4, 0x21, 0x00


	//----- nvinfo : EIATTR_KPARAM_INFO
	.align		4
.L_52:
        /*0168*/ 	.byte	0x04, 0x17
        /*016a*/ 	.short	(.L_54 - .L_53)
.L_53:
        /*016c*/ 	.word	0x00000000
        /*0170*/ 	.short	0x0003
        /*0172*/ 	.short	0x0018
        /*0174*/ 	.byte	0x00, 0xf4, 0x21, 0x00


	//----- nvinfo : EIATTR_KPARAM_INFO
	.align		4
.L_54:
        /*0178*/ 	.byte	0x04, 0x17
        /*017a*/ 	.short	(.L_56 - .L_55)
.L_55:
        /*017c*/ 	.word	0x00000000
        /*0180*/ 	.short	0x0002
        /*0182*/ 	.short	0x0010
        /*0184*/ 	.byte	0x00, 0xf4, 0x21, 0x00


	//----- nvinfo : EIATTR_KPARAM_INFO
	.align		4
.L_56:
        /*0188*/ 	.byte	0x04, 0x17
        /*018a*/ 	.short	(.L_58 - .L_57)
.L_57:
        /*018c*/ 	.word	0x00000000
        /*0190*/ 	.short	0x0001
        /*0192*/ 	.short	0x0008
        /*0194*/ 	.byte	0x00, 0xf4, 0x21, 0x00


	//----- nvinfo : EIATTR_KPARAM_INFO
	.align		4
.L_58:
        /*0198*/ 	.byte	0x04, 0x17
        /*019a*/ 	.short	(.L_60 - .L_59)
.L_59:
        /*019c*/ 	.word	0x00000000
        /*01a0*/ 	.short	0x0000
        /*01a2*/ 	.short	0x0000
        /*01a4*/ 	.byte	0x00, 0xf4, 0x21, 0x00


	//----- nvinfo : EIATTR_SPARSE_MMA_MASK
	.align		4
.L_60:
        /*01a8*/ 	.byte	0x03, 0x50
        /*01aa*/ 	.short	0x0000


	//----- nvinfo : EIATTR_MAXREG_COUNT
	.align		4
        /*01ac*/ 	.byte	0x03, 0x1b
        /*01ae*/ 	.short	0x00ff


	//----- nvinfo : EIATTR_NUM_BARRIERS
	.align		4
        /*01b0*/ 	.byte	0x02, 0x4c
        /*01b2*/ 	.byte	0x01
	.zero		1


	//----- nvinfo : EIATTR_ANNOTATIONS
	.align		4
        /*01b4*/ 	.byte	0x04, 0x55
        /*01b6*/ 	.short	(.L_62 - .L_61)


	//   ....[0]....
.L_61:
        /*01b8*/ 	.word	0x00000001
        /*01bc*/ 	.byte	0xc0, 0x34, 0x00, 0x00, 0x01, 0x00, 0x00, 0x00, 0x00, 0x35, 0x00, 0x00, 0x01, 0x00, 0x00, 0x00
        /* <DEDUP_REMOVED lines=119> */
        /*093c*/ 	.byte	0xb0, 0x70, 0x00, 0x00, 0x01, 0x00, 0x00, 0x00, 0x50, 0x73, 0x00, 0x00


	//----- nvinfo : EIATTR_MERCURY_ISA_VERSION
	.align		4
.L_62:
        /*0948*/ 	.byte	0x03, 0x5f
        /*094a*/ 	.short	0x0101


	//----- nvinfo : EIATTR_COOP_GROUP_MASK_REGIDS
	.align		4
        /*094c*/ 	.byte	0x04, 0x29
        /*094e*/ 	.short	(.L_64 - .L_63)


	//   ....[0]....
.L_63:
        /*0950*/ 	.word	0xffffffff


	//   ....[1]....
        /*0954*/ 	.word	0xffffffff


	//   ....[2]....
        /*0958*/ 	.word	0xffffffff


	//   ....[3]....
        /*095c*/ 	.word	0xffffffff


	//   ....[4]....
        /*0960*/ 	.word	0xffffffff


	//   ....[5]....
        /*0964*/ 	.word	0xffffffff


	//   ....[6]....
        /*0968*/ 	.word	0xffffffff


	//   ....[7]....
        /*096c*/ 	.word	0xffffffff


	//----- nvinfo : EIATTR_COOP_GROUP_INSTR_OFFSETS
	.align		4
.L_64:
        /*0970*/ 	.byte	0x04, 0x28
        /*0972*/ 	.short	(.L_66 - .L_65)


	//   ....[0]....
.L_65:
        /*0974*/ 	.word	0x00007300


	//   ....[1]....
        /*0978*/ 	.word	0x00007400


	//   ....[2]....
        /*097c*/ 	.word	0x00007480


	//   ....[3]....
        /*0980*/ 	.word	0x000074e0


	//   ....[4]....
        /*0984*/ 	.word	0x000085c0


	//   ....[5]....
        /*0988*/ 	.word	0x000085d0


	//   ....[6]....
        /*098c*/ 	.word	0x00008610


	//   ....[7]....
        /*0990*/ 	.word	0x00008620


	//----- nvinfo : EIATTR_EXIT_INSTR_OFFSETS
	.align		4
.L_66:
        /*0994*/ 	.byte	0x04, 0x1c
        /*0996*/ 	.short	(.L_68 - .L_67)


	//   ....[0]....
.L_67:
        /*0998*/ 	.word	0x0000da30


	//   ....[1]....
        /*099c*/ 	.word	0x0000dae0


	//----- nvinfo : EIATTR_REQNTID
	.align		4
.L_68:
        /*09a0*/ 	.byte	0x04, 0x10
        /*09a2*/ 	.short	(.L_70 - .L_69)
.L_69:
        /*09a4*/ 	.word	0x00000080
        /*09a8*/ 	.word	0x00000001
        /*09ac*/ 	.word	0x00000001


	//----- nvinfo : EIATTR_CBANK_PARAM_SIZE
	.align		4
.L_70:
        /*09b0*/ 	.byte	0x03, 0x19
        /*09b2*/ 	.short	0x0088


	//----- nvinfo : EIATTR_PARAM_CBANK
	.align		4
        /*09b4*/ 	.byte	0x04, 0x0a
        /*09b6*/ 	.short	(.L_72 - .L_71)
	.align		4
.L_71:
        /*09b8*/ 	.word	index@(.nv.constant0.attn_fwd)
        /*09bc*/ 	.short	0x0210
        /*09be*/ 	.short	0x0088


	//----- nvinfo : EIATTR_SW_WAR
	.align		4
.L_72:
        /*09c0*/ 	.byte	0x04, 0x36
        /*09c2*/ 	.short	(.L_74 - .L_73)
.L_73:
        /*09c4*/ 	.word	0x00000008
.L_74:


//--------------------- .nv.callgraph             --------------------------
	.section	.nv.callgraph,"",@"SHT_CUDA_CALLGRAPH"
	.align	4
	.sectionentsize	8
	.align		4
        /*0000*/ 	.word	0x00000000
	.align		4
        /*0004*/ 	.word	0xffffffff
	.align		4
        /*0008*/ 	.word	0x00000000
	.align		4
        /*000c*/ 	.word	0xfffffffe
	.align		4
        /*0010*/ 	.word	0x00000000
	.align		4
        /*0014*/ 	.word	0xfffffffd
	.align		4
        /*0018*/ 	.word	0x00000000
	.align		4
        /*001c*/ 	.word	0xfffffffc


//--------------------- .nv.constant4             --------------------------
	.section	.nv.constant4,"a",@progbits
	.align	8
	.align		8
.nv.constant4:
        /*0000*/ 	.dword	_$_str


//--------------------- .text.attn_fwd            --------------------------
	.section	.text.attn_fwd,"ax",@progbits
	.align	128
        .global         attn_fwd
        .type           attn_fwd,@function
        .size           attn_fwd,(.L_x_3 - attn_fwd)
        .other          attn_fwd,@"STO_CUDA_ENTRY STV_DEFAULT"
attn_fwd:
.text.attn_fwd:
[----:B------:R-:W0:Y:S01]  /*0000*/  LDC R1, c[0x0][0x28] ;  /* 0x00000a00ff017b82 */ /* 0x000e220000000800 */
[----:B------:R-:W1:Y:S07]  /*0010*/  S2R R3, SR_TID.X ;  /* 0x0000000000037919 */ /* 0x000e6e0000002100 */
[----:B------:R-:W2:Y:S01]  /*0020*/  LDC.64 R6, c[0x0][0x240] ;  /* 0x00009000ff067b82 */ /* 0x000ea20000000a00 */
[----:B------:R-:W-:Y:S01]  /*0030*/  ULDC.64 UR60, c[0x0][0x208] ;  /* 0x00008200003c7ab9 */ /* 0x000fe20000000a00 */
[----:B0-----:R-:W-:Y:S01]  /*0040*/  VIADD R1, R1, 0xfffffc38 ;  /* 0xfffffc3801017836 */ /* 0x001fe20000000000 */
[----:B------:R-:W0:Y:S01]  /*0050*/  S2R R5, SR_CTAID.X ;  /* 0x0000000000057919 */ /* 0x000e220000002500 */
[----:B------:R-:W2:Y:S04]  /*0060*/  S2R R168, SR_CTAID.Y ;  /* 0x0000000000a87919 */ /* 0x000ea80000002600 */
[----:B------:R-:W3:Y:S08]  /*0070*/  LDC R14, c[0x0][0x248] ;  /* 0x00009200ff0e7b82 */ /* 0x000ef00000000800 */
[----:B------:R-:W4:Y:S08]  /*0080*/  LDC.64 R10, c[0x0][0x210] ;  /* 0x00008400ff0a7b82 */ /* 0x000f300000000a00 */
[----:B------:R-:W5:Y:S01]  /*0090*/  LDC R170, c[0x0][0x280] ;  /* 0x0000a000ffaa7b82 */ /* 0x000f620000000800 */
[----:B-1----:R-:W-:-:S05]  /*00a0*/  LOP3.LUT R0, R3, 0x3f, RZ, 0xc0, !PT ;  /* 0x0000003f03007812 */ /* 0x002fca00078ec0ff */
[----:B0-----:R-:W-:Y:S01]  /*00b0*/  IMAD R4, R5, 0x40, R0 ;  /* 0x0000004005047824 */ /* 0x001fe200078e0200 */
[----:B------:R-:W-:Y:S01]  /*00c0*/  SHF.R.U32.HI R5, RZ, 0x6, R3 ;  /* 0x00000006ff057819 */ /* 0x000fe20000011603 */
[----:B--2---:R-:W-:Y:S02]  /*00d0*/  IMAD R2, R168, R6, RZ ;  /* 0x00000006a8027224 */ /* 0x004fe400078e02ff */
[----:B------:R-:W-:Y:S01]  /*00e0*/  IMAD R4, R4, R7, RZ ;  /* 0x0000000704047224 */ /* 0x000fe200078e02ff */
[----:B------:R-:W-:Y:S01]  /*00f0*/  SGXT.U32 R7, R5, 0x1 ;  /* 0x000000010507781a */ /* 0x000fe20000000000 */
[----:B------:R-:W-:Y:S02]  /*0100*/  IMAD.SHL.U32 R5, R2, 0x2, RZ ;  /* 0x0000000202057824 */ /* 0x000fe400078e00ff */
[----:B------:R-:W-:Y:S02]  /*0110*/  IMAD.SHL.U32 R6, R4, 0x2, RZ ;  /* 0x0000000204067824 */ /* 0x000fe400078e00ff */
[----:B---3--:R-:W-:-:S02]  /*0120*/  IMAD R9, R7, R14, RZ ;  /* 0x0000000e07097224 */ /* 0x008fc400078e02ff */
[----:B------:R-:W-:-:S04]  /*0130*/  IMAD.HI R2, R2, 0x2, RZ ;  /* 0x0000000202027827 */ /* 0x000fc800078e02ff */
[----:B------:R-:W-:Y:S01]  /*0140*/  IMAD.HI R7, R4, 0x2, RZ ;  /* 0x0000000204077827 */ /* 0x000fe200078e02ff */
[----:B----4-:R-:W-:-:S03]  /*0150*/  IADD3 R4, P0, P1, R6, R10, R5 ;  /* 0x0000000a06047210 */ /* 0x010fc6000791e005 */
[C---:B------:R-:W-:Y:S01]  /*0160*/  IMAD R5, R14.reuse, 0x2, R9 ;  /* 0x000000020e057824 */ /* 0x040fe200078e0209 */
[----:B------:R-:W-:Y:S02]  /*0170*/  IADD3.X R2, R7, R11, R2, P0, P1 ;  /* 0x0000000b07027210 */ /* 0x000fe400007e2402 */
[-C--:B------:R-:W-:Y:S01]  /*0180*/  LEA R8, P0, R9, R4.reuse, 0x1 ;  /* 0x0000000409087211 */ /* 0x080fe200078008ff */
[C---:B------:R-:W-:Y:S01]  /*0190*/  IMAD R7, R14.reuse, 0x2, R5 ;  /* 0x000000020e077824 */ /* 0x040fe200078e0205 */
[----:B------:R-:W-:Y:S02]  /*01a0*/  LEA R10, P1, R5, R4, 0x1 ;  /* 0x00000004050a7211 */ /* 0x000fe400078208ff */
[----:B------:R-:W-:Y:S01]  /*01b0*/  LEA.HI.X.SX32 R9, R9, R2, 0x1, P0 ;  /* 0x0000000209097211 */ /* 0x000fe200000f0eff */
[C---:B------:R-:W-:Y:S01]  /*01c0*/  IMAD R15, R14.reuse, 0x2, R7 ;  /* 0x000000020e0f7824 */ /* 0x040fe200078e0207 */
[----:B------:R-:W-:Y:S02]  /*01d0*/  LEA R12, P0, R7, R4, 0x1 ;  /* 0x00000004070c7211 */ /* 0x000fe400078008ff */
[-C--:B------:R-:W-:Y:S01]  /*01e0*/  LEA.HI.X.SX32 R11, R5, R2.reuse, 0x1, P1 ;  /* 0x00000002050b7211 */ /* 0x080fe200008f0eff */
[C---:B------:R-:W-:Y:S01]  /*01f0*/  IMAD R19, R14.reuse, 0x2, R15 ;  /* 0x000000020e137824 */ /* 0x040fe200078e020f */
[----:B------:R-:W-:Y:S01]  /*0200*/  LEA.HI.X.SX32 R13, R7, R2, 0x1, P0 ;  /* 0x00000002070d7211 */ /* 0x000fe200000f0eff */
[----:B------:R-:W2:Y:S01]  /*0210*/  LDG.E.U16 R5, desc[UR60][R8.64] ;  /* 0x0000003c08057981 */ /* 0x000ea2000c1e1500 */
[-C--:B------:R-:W-:Y:S01]  /*0220*/  LEA R16, P0, R15, R4.reuse, 0x1 ;  /* 0x000000040f107211 */ /* 0x080fe200078008ff */
[----:B------:R-:W-:Y:S01]  /*0230*/  IMAD R21, R14, 0x2, R19 ;  /* 0x000000020e157824 */ /* 0x000fe200078e0213 */
[----:B------:R-:W-:Y:S01]  /*0240*/  LEA R18, P1, R19, R4, 0x1 ;  /* 0x0000000413127211 */ /* 0x000fe200078208ff */
[----:B------:R0:W3:Y:S01]  /*0250*/  LDG.E.U16 R6, desc[UR60][R12.64] ;  /* 0x0000003c0c067981 */ /* 0x0000e2000c1e1500 */
[----:B------:R-:W-:-:S02]  /*0260*/  LEA.HI.X.SX32 R17, R15, R2, 0x1, P0 ;  /* 0x000000020f117211 */ /* 0x000fc400000f0eff */
[C---:B------:R-:W-:Y:S01]  /*0270*/  LEA R20, P0, R21.reuse, R4, 0x1 ;  /* 0x0000000415147211 */ /* 0x040fe200078008ff */
[----:B------:R-:W4:Y:S01]  /*0280*/  LDG.E.U16 R7, desc[UR60][R10.64] ;  /* 0x0000003c0a077981 */ /* 0x000f22000c1e1500 */
[C---:B------:R-:W-:Y:S02]  /*0290*/  LEA R15, R14.reuse, R21, 0x1 ;  /* 0x000000150e0f7211 */ /* 0x040fe400078e08ff */
[----:B------:R-:W-:Y:S01]  /*02a0*/  LEA.HI.X.SX32 R21, R21, R2, 0x1, P0 ;  /* 0x0000000215157211 */ /* 0x000fe200000f0eff */
[----:B------:R1:W3:Y:S01]  /*02b0*/  LDG.E.U16 R8, desc[UR60][R16.64] ;  /* 0x0000003c10087981 */ /* 0x0002e2000c1e1500 */
[----:B------:R-:W-:Y:S01]  /*02c0*/  LEA R22, P0, R15, R4, 0x1 ;  /* 0x000000040f167211 */ /* 0x000fe200078008ff */
[----:B------:R-:W-:-:S03]  /*02d0*/  IMAD R25, R14, 0x2, R15 ;  /* 0x000000020e197824 */ /* 0x000fc600078e020f */
[-C--:B------:R-:W-:Y:S01]  /*02e0*/  LEA.HI.X.SX32 R23, R15, R2.reuse, 0x1, P0 ;  /* 0x000000020f177211 */ /* 0x080fe200000f0eff */
[C---:B------:R-:W-:Y:S01]  /*02f0*/  IMAD R15, R14.reuse, 0x2, R25 ;  /* 0x000000020e0f7824 */ /* 0x040fe200078e0219 */
[----:B------:R-:W-:Y:S01]  /*0300*/  LEA.HI.X.SX32 R19, R19, R2, 0x1, P1 ;  /* 0x0000000213137211 */ /* 0x000fe200008f0eff */
[----:B------:R-:W3:Y:S02]  /*0310*/  LDG.E.U16 R11, desc[UR60][R20.64] ;  /* 0x0000003c140b7981 */ /* 0x000ee4000c1e1500 */
[C---:B0-----:R-:W-:Y:S01]  /*0320*/  IMAD R13, R14.reuse, 0x2, R15 ;  /* 0x000000020e0d7824 */ /* 0x041fe200078e020f */
[-C--:B------:R-:W-:Y:S01]  /*0330*/  LEA R26, P1, R15, R4.reuse, 0x1 ;  /* 0x000000040f1a7211 */ /* 0x080fe200078208ff */
[----:B------:R0:W4:Y:S01]  /*0340*/  LDG.E.U16 R9, desc[UR60][R18.64] ;  /* 0x0000003c12097981 */ /* 0x000122000c1e1500 */
[----:B------:R-:W-:Y:S02]  /*0350*/  LEA R24, P0, R25, R4, 0x1 ;  /* 0x0000000419187211 */ /* 0x000fe400078008ff */
[-C--:B------:R-:W-:Y:S01]  /*0360*/  LEA.HI.X.SX32 R27, R15, R2.reuse, 0x1, P1 ;  /* 0x000000020f1b7211 */ /* 0x080fe200008f0eff */
[C---:B------:R-:W-:Y:S01]  /*0370*/  IMAD R15, R14.reuse, 0x2, R13 ;  /* 0x000000020e0f7824 */ /* 0x040fe200078e020d */
[----:B------:R-:W-:Y:S01]  /*0380*/  LEA.HI.X.SX32 R25, R25, R2, 0x1, P0 ;  /* 0x0000000219197211 */ /* 0x000fe200000f0eff */
[----:B------:R5:W3:Y:S02]  /*0390*/  LDG.E.U16 R10, desc[UR60][R22.64] ;  /* 0x0000003c160a7981 */ /* 0x000ae4000c1e1500 */
[C---:B-1----:R-:W-:Y:S01]  /*03a0*/  IMAD R17, R14.reuse, 0x2, R15 ;  /* 0x000000020e117824 */ /* 0x042fe200078e020f */
[C---:B------:R-:W-:Y:S01]  /*03b0*/  LEA R28, P0, R13.reuse, R4, 0x1 ;  /* 0x000000040d1c7211 */ /* 0x040fe200078008ff */
[----:B------:R-:W3:Y:S02]  /*03c0*/  LDG.E.U16 R12, desc[UR60][R24.64] ;  /* 0x0000003c180c7981 */ /* 0x000ee4000c1e1500 */
[----:B0-----:R-:W-:Y:S01]  /*03d0*/  IMAD R19, R14, 0x2, R17 ;  /* 0x000000020e137824 */ /* 0x001fe200078e0211 */
[----:B------:R-:W-:-:S02]  /*03e0*/  LEA.HI.X.SX32 R29, R13, R2, 0x1, P0 ;  /* 0x000000020d1d7211 */ /* 0x000fc400000f0eff */
[C---:B------:R-:W-:Y:S01]  /*03f0*/  LEA R20, P0, R15.reuse, R4, 0x1 ;  /* 0x000000040f147211 */ /* 0x040fe200078008ff */
[C---:B------:R-:W-:Y:S01]  /*0400*/  IMAD R33, R14.reuse, 0x2, R19 ;  /* 0x000000020e217824 */ /* 0x040fe200078e0213 */
[----:B------:R0:W3:Y:S02]  /*0410*/  LDG.E.U16 R13, desc[UR60][R26.64] ;  /* 0x0000003c1a0d7981 */ /* 0x0000e4000c1e1500 */
[----:B------:R-:W-:Y:S02]  /*0420*/  LEA.HI.X.SX32 R21, R15, R2, 0x1, P0 ;  /* 0x000000020f157211 */ /* 0x000fe400000f0eff */
[C---:B-----5:R-:W-:Y:S01]  /*0430*/  LEA R22, P0, R17.reuse, R4, 0x1 ;  /* 0x0000000411167211 */ /* 0x060fe200078008ff */
[----:B------:R1:W5:Y:S01]  /*0440*/  LDG.E.U16 R15, desc[UR60][R28.64] ;  /* 0x0000003c1c0f7981 */ /* 0x000362000c1e1500 */
[----:B0-----:R-:W-:Y:S02]  /*0450*/  IMAD R27, R14, 0x2, R33 ;  /* 0x000000020e1b7824 */ /* 0x001fe400078e0221 */
[----:B------:R-:W-:Y:S01]  /*0460*/  LEA.HI.X.SX32 R23, R17, R2, 0x1, P0 ;  /* 0x0000000211177211 */ /* 0x000fe200000f0eff */
[----:B------:R-:W5:Y:S01]  /*0470*/  LDG.E.U16 R16, desc[UR60][R20.64] ;  /* 0x0000003c14107981 */ /* 0x000f62000c1e1500 */
[----:B------:R-:W-:-:S02]  /*0480*/  LEA R24, P0, R33, R4, 0x1 ;  /* 0x0000000421187211 */ /* 0x000fc400078008ff */
[C---:B-1----:R-:W-:Y:S01]  /*0490*/  LEA R29, R14.reuse, R27, 0x1 ;  /* 0x0000001b0e1d7211 */ /* 0x042fe200078e08ff */
[----:B------:R-:W5:Y:S01]  /*04a0*/  LDG.E.U16 R17, desc[UR60][R22.64] ;  /* 0x0000003c16117981 */ /* 0x000f62000c1e1500 */
[----:B------:R-:W-:Y:S02]  /*04b0*/  LEA R30, P1, R19, R4, 0x1 ;  /* 0x00000004131e7211 */ /* 0x000fe400078208ff */
[-C--:B------:R-:W-:Y:S01]  /*04c0*/  LEA.HI.X.SX32 R25, R33, R2.reuse, 0x1, P0 ;  /* 0x0000000221197211 */ /* 0x080fe200000f0eff */
[----:B------:R-:W-:Y:S01]  /*04d0*/  IMAD R33, R14, 0x2, R29 ;  /* 0x000000020e217824 */ /* 0x000fe200078e021d */
[----:B------:R-:W-:-:S03]  /*04e0*/  LEA.HI.X.SX32 R31, R19, R2, 0x1, P1 ;  /* 0x00000002131f7211 */ /* 0x000fc600008f0eff */
[----:B------:R-:W-:Y:S01]  /*04f0*/  IMAD R35, R14, 0x2, R33 ;  /* 0x000000020e237824 */ /* 0x000fe200078e0221 */
[C---:B------:R-:W-:Y:S01]  /*0500*/  LEA R26, P0, R27.reuse, R4, 0x1 ;  /* 0x000000041b1a7211 */ /* 0x040fe200078008ff */
[----:B------:R0:W5:Y:S03]  /*0510*/  LDG.E.U16 R19, desc[UR60][R30.64] ;  /* 0x0000003c1e137981 */ /* 0x000166000c1e1500 */
[----:B------:R-:W-:Y:S01]  /*0520*/  LEA.HI.X.SX32 R27, R27, R2, 0x1, P0 ;  /* 0x000000021b1b7211 */ /* 0x000fe200000f0eff */
[----:B------:R-:W5:Y:S01]  /*0530*/  LDG.E.U16 R21, desc[UR60][R24.64] ;  /* 0x0000003c18157981 */ /* 0x000f62000c1e1500 */
[----:B------:R-:W-:-:S03]  /*0540*/  LEA R28, P0, R29, R4, 0x1 ;  /* 0x000000041d1c7211 */ /* 0x000fc600078008ff */
[----:B------:R1:W5:Y:S01]  /*0550*/  LDG.E.U16 R18, desc[UR60][R26.64] ;  /* 0x0000003c1a127981 */ /* 0x000362000c1e1500 */
[----:B0-----:R-:W-:-:S04]  /*0560*/  IMAD R31, R14, 0x2, R35 ;  /* 0x000000020e1f7824 */ /* 0x001fc800078e0223 */
[----:B------:R-:W-:Y:S01]  /*0570*/  IMAD R37, R14, 0x2, R31 ;  /* 0x000000020e257824 */ /* 0x000fe200078e021f */
[----:B------:R-:W-:-:S03]  /*0580*/  LEA.HI.X.SX32 R29, R29, R2, 0x1, P0 ;  /* 0x000000021d1d7211 */ /* 0x000fc600000f0eff */
[C---:B------:R-:W-:Y:S01]  /*0590*/  IMAD R39, R14.reuse, 0x2, R37 ;  /* 0x000000020e277824 */ /* 0x040fe200078e0225 */
[C---:B------:R-:W-:Y:S01]  /*05a0*/  LEA R34, P0, R35.reuse, R4, 0x1 ;  /* 0x0000000423227211 */ /* 0x040fe200078008ff */
[----:B------:R0:W5:Y:S02]  /*05b0*/  LDG.E.U16 R20, desc[UR60][R28.64] ;  /* 0x0000003c1c147981 */ /* 0x000164000c1e1500 */
[C---:B-1----:R-:W-:Y:S01]  /*05c0*/  IMAD R27, R14.reuse, 0x2, R39 ;  /* 0x000000020e1b7824 */ /* 0x042fe200078e0227 */
[----:B------:R-:W-:Y:S02]  /*05d0*/  LEA.HI.X.SX32 R35, R35, R2, 0x1, P0 ;  /* 0x0000000223237211 */ /* 0x000fe400000f0eff */
[-C--:B------:R-:W-:Y:S02]  /*05e0*/  LEA R30, P0, R31, R4.reuse, 0x1 ;  /* 0x000000041f1e7211 */ /* 0x080fe400078008ff */
[----:B------:R-:W-:Y:S01]  /*05f0*/  LEA R32, P1, R33, R4, 0x1 ;  /* 0x0000000421207211 */ /* 0x000fe200078208ff */
[----:B------:R1:W5:Y:S01]  /*0600*/  LDG.E.U16 R25, desc[UR60][R34.64] ;  /* 0x0000003c22197981 */ /* 0x000362000c1e1500 */
[----:B0-----:R-:W-:Y:S01]  /*0610*/  IMAD R29, R14, 0x2, R27 ;  /* 0x000000020e1d7824 */ /* 0x001fe200078e021b */
[----:B------:R-:W-:-:S02]  /*0620*/  LEA.HI.X.SX32 R31, R31, R2, 0x1, P0 ;  /* 0x000000021f1f7211 */ /* 0x000fc400000f0eff */
[----:B------:R-:W-:Y:S02]  /*0630*/  LEA R36, P0, R37, R4, 0x1 ;  /* 0x0000000425247211 */ /* 0x000fe400078008ff */
[----:B------:R-:W-:Y:S01]  /*0640*/  LEA.HI.X.SX32 R33, R33, R2, 0x1, P1 ;  /* 0x0000000221217211 */ /* 0x000fe200008f0eff */
[----:B------:R0:W5:Y:S01]  /*0650*/  LDG.E.U16 R22, desc[UR60][R30.64] ;  /* 0x0000003c1e167981 */ /* 0x000162000c1e1500 */
[C---:B-1----:R-:W-:Y:S01]  /*0660*/  IMAD R35, R14.reuse, 0x2, R29 ;  /* 0x000000020e237824 */ /* 0x042fe200078e021d */
[----:B------:R-:W-:Y:S02]  /*0670*/  LEA R38, P1, R39, R4, 0x1 ;  /* 0x0000000427267211 */ /* 0x000fe400078208ff */
[----:B------:R1:W5:Y:S01]  /*0680*/  LDG.E.U16 R23, desc[UR60][R32.64] ;  /* 0x0000003c20177981 */ /* 0x000362000c1e1500 */
[----:B------:R-:W-:Y:S02]  /*0690*/  LEA.HI.X.SX32 R37, R37, R2, 0x1, P0 ;  /* 0x0000000225257211 */ /* 0x000fe400000f0eff */
[----:B------:R-:W-:-:S02]  /*06a0*/  LEA R43, R14, R35, 0x1 ;  /* 0x000000230e2b7211 */ /* 0x000fc400078e08ff */
[----:B------:R-:W-:Y:S01]  /*06b0*/  LEA R40, P0, R27, R4, 0x1 ;  /* 0x000000041b287211 */ /* 0x000fe200078008ff */
[----:B------:R-:W5:Y:S01]  /*06c0*/  LDG.E.U16 R24, desc[UR60][R36.64] ;  /* 0x0000003c24187981 */ /* 0x000f62000c1e1500 */
[-C--:B------:R-:W-:Y:S01]  /*06d0*/  LEA.HI.X.SX32 R39, R39, R2.reuse, 0x1, P1 ;  /* 0x0000000227277211 */ /* 0x080fe200008f0eff */
[----:B0-----:R-:W-:Y:S01]  /*06e0*/  IMAD R31, R14, 0x2, R43 ;  /* 0x000000020e1f7824 */ /* 0x001fe200078e022b */
[----:B------:R-:W-:Y:S02]  /*06f0*/  LEA.HI.X.SX32 R41, R27, R2, 0x1, P0 ;  /* 0x000000021b297211 */ /* 0x000fe400000f0eff */
[C---:B-1----:R-:W-:Y:S01]  /*0700*/  LEA R32, P0, R29.reuse, R4, 0x1 ;  /* 0x000000041d207211 */ /* 0x042fe200078008ff */
[----:B------:R0:W5:Y:S03]  /*0710*/  LDG.E.U16 R27, desc[UR60][R38.64] ;  /* 0x0000003c261b7981 */ /* 0x000166000c1e1500 */
[----:B------:R-:W-:-:S02]  /*0720*/  LEA.HI.X.SX32 R33, R29, R2, 0x1, P0 ;  /* 0x000000021d217211 */ /* 0x000fc400000f0eff */
[----:B------:R1:W5:Y:S01]  /*0730*/  LDG.E.U16 R29, desc[UR60][R40.64] ;  /* 0x0000003c281d7981 */ /* 0x000362000c1e1500 */
[C---:B0-----:R-:W-:Y:S01]  /*0740*/  IMAD R39, R14.reuse, 0x2, R31 ;  /* 0x000000020e277824 */ /* 0x041fe200078e021f */
[-C--:B------:R-:W-:Y:S02]  /*0750*/  LEA R34, P0, R35, R4.reuse, 0x1 ;  /* 0x0000000423227211 */ /* 0x080fe400078008ff */
[----:B------:R-:W5:Y:S01]  /*0760*/  LDG.E.U16 R26, desc[UR60][R32.64] ;  /* 0x0000003c201a7981 */ /* 0x000f62000c1e1500 */
[----:B------:R-:W-:Y:S01]  /*0770*/  LEA R42, P1, R43, R4, 0x1 ;  /* 0x000000042b2a7211 */ /* 0x000fe200078208ff */
[----:B-1----:R-:W-:Y:S01]  /*0780*/  IMAD R41, R14, 0x2, R39 ;  /* 0x000000020e297824 */ /* 0x002fe200078e0227 */
[----:B------:R-:W-:-:S03]  /*0790*/  LEA.HI.X.SX32 R35, R35, R2, 0x1, P0 ;  /* 0x0000000223237211 */ /* 0x000fc600000f0eff */
[C---:B------:R-:W-:Y:S01]  /*07a0*/  IMAD R45, R14.reuse, 0x2, R41 ;  /* 0x000000020e2d7824 */ /* 0x040fe200078e0229 */
[----:B------:R-:W-:Y:S01]  /*07b0*/  LEA.HI.X.SX32 R43, R43, R2, 0x1, P1 ;  /* 0x000000022b2b7211 */ /* 0x000fe200008f0eff */
[----:B------:R-:W5:Y:S01]  /*07c0*/  LDG.E.U16 R28, desc[UR60][R34.64] ;  /* 0x0000003c221c7981 */ /* 0x000f62000c1e1500 */
[----:B------:R-:W-:Y:S01]  /*07d0*/  LEA R36, P0, R31, R4, 0x1 ;  /* 0x000000041f247211 */ /* 0x000fe200078008ff */
[----:B------:R-:W-:-:S03]  /*07e0*/  IMAD R47, R14, 0x2, R45 ;  /* 0x000000020e2f7824 */ /* 0x000fc600078e022d */
[----:B------:R-:W-:Y:S02]  /*07f0*/  LEA.HI.X.SX32 R37, R31, R2, 0x1, P0 ;  /* 0x000000021f257211 */ /* 0x000fe400000f0eff */
[----:B------:R0:W5:Y:S01]  /*0800*/  LDG.E.U16 R31, desc[UR60][R42.64] ;  /* 0x0000003c2a1f7981 */ /* 0x000162000c1e1500 */
[-C--:B------:R-:W-:Y:S02]  /*0810*/  LEA R38, P0, R39, R4.reuse, 0x1 ;  /* 0x0000000427267211 */ /* 0x080fe400078008ff */
[----:B------:R-:W-:Y:S01]  /*0820*/  LEA R44, P1, R45, R4, 0x1 ;  /* 0x000000042d2c7211 */ /* 0x000fe200078208ff */
[----:B------:R-:W5:Y:S01]  /*0830*/  LDG.E.U16 R33, desc[UR60][R36.64] ;  /* 0x0000003c24217981 */ /* 0x000f62000c1e1500 */
[----:B0-----:R-:W-:Y:S01]  /*0840*/  IMAD R43, R14, 0x2, R47 ;  /* 0x000000020e2b7824 */ /* 0x001fe200078e022f */
[----:B------:R-:W-:-:S03]  /*0850*/  LEA.HI.X.SX32 R39, R39, R2, 0x1, P0 ;  /* 0x0000000227277211 */ /* 0x000fc600000f0eff */
[C---:B------:R-:W-:Y:S01]  /*0860*/  IMAD R49, R14.reuse, 0x2, R43 ;  /* 0x000000020e317824 */ /* 0x040fe200078e022b */
[C---:B------:R-:W-:Y:S01]  /*0870*/  LEA R40, P0, R41.reuse, R4, 0x1 ;  /* 0x0000000429287211 */ /* 0x040fe200078008ff */
[----:B------:R0:W5:Y:S02]  /*0880*/  LDG.E.U16 R30, desc[UR60][R38.64] ;  /* 0x0000003c261e7981 */ /* 0x000164000c1e1500 */
[----:B------:R-:W-:Y:S01]  /*0890*/  IMAD R51, R14, 0x2, R49 ;  /* 0x000000020e337824 */ /* 0x000fe200078e0231 */
[----:B------:R-:W-:Y:S02]  /*08a0*/  LEA.HI.X.SX32 R41, R41, R2, 0x1, P0 ;  /* 0x0000000229297211 */ /* 0x000fe400000f0eff */
[----:B------:R-:W-:-:S03]  /*08b0*/  LEA R46, P0, R47, R4, 0x1 ;  /* 0x000000042f2e7211 */ /* 0x000fc600078008ff */
[----:B------:R1:W5:Y:S01]  /*08c0*/  LDG.E.U16 R32, desc[UR60][R40.64] ;  /* 0x0000003c28207981 */ /* 0x000362000c1e1500 */
[C---:B0-----:R-:W-:Y:S02]  /*08d0*/  LEA R39, R14.reuse, R51, 0x1 ;  /* 0x000000330e277211 */ /* 0x041fe400078e08ff */
[----:B------:R-:W-:Y:S02]  /*08e0*/  LEA.HI.X.SX32 R47, R47, R2, 0x1, P0 ;  /* 0x000000022f2f7211 */ /* 0x000fe400000f0eff */
[----:B------:R-:W-:Y:S02]  /*08f0*/  LEA R42, P0, R43, R4, 0x1 ;  /* 0x000000042b2a7211 */ /* 0x000fe400078008ff */
[-C--:B------:R-:W-:Y:S01]  /*0900*/  LEA.HI.X.SX32 R45, R45, R2.reuse, 0x1, P1 ;  /* 0x000000022d2d7211 */ /* 0x080fe200008f0eff */
[----:B------:R-:W5:Y:S01]  /*0910*/  LDG.E.U16 R37, desc[UR60][R46.64] ;  /* 0x0000003c2e257981 */ /* 0x000f62000c1e1500 */
[----:B-1----:R-:W-:Y:S01]  /*0920*/  IMAD R41, R14, 0x2, R39 ;  /* 0x000000020e297824 */ /* 0x002fe200078e0227 */
[----:B------:R-:W-:-:S02]  /*0930*/  LEA.HI.X.SX32 R43, R43, R2, 0x1, P0 ;  /* 0x000000022b2b7211 */ /* 0x000fc400000f0eff */
[----:B------:R-:W5:Y:S01]  /*0940*/  LDG.E.U16 R35, desc[UR60][R44.64] ;  /* 0x0000003c2c237981 */ /* 0x000f62000c1e1500 */
[----:B------:R-:W-:-:S03]  /*0950*/  IMAD R53, R14, 0x2, R41 ;  /* 0x000000020e357824 */ /* 0x000fc600078e0229 */
[----:B------:R0:W5:Y:S01]  /*0960*/  LDG.E.U16 R34, desc[UR60][R42.64] ;  /* 0x0000003c2a227981 */ /* 0x000162000c1e1500 */
[----:B------:R-:W-:Y:S01]  /*0970*/  IMAD R55, R14, 0x2, R53 ;  /* 0x000000020e377824 */ /* 0x000fe200078e0235 */
[----:B------:R-:W-:-:S03]  /*0980*/  LEA R48, P0, R49, R4, 0x1 ;  /* 0x0000000431307211 */ /* 0x000fc600078008ff */
[----:B0-----:R-:W-:-:S04]  /*0990*/  IMAD R43, R14, 0x2, R55 ;  /* 0x000000020e2b7824 */ /* 0x001fc800078e0237 */
[----:B------:R-:W-:-:S04]  /*09a0*/  IMAD R57, R14, 0x2, R43 ;  /* 0x000000020e397824 */ /* 0x000fc800078e022b */
[C---:B------:R-:W-:Y:S01]  /*09b0*/  IMAD R59, R14.reuse, 0x2, R57 ;  /* 0x000000020e3b7824 */ /* 0x040fe200078e0239 */
[----:B------:R-:W-:Y:S02]  /*09c0*/  LEA.HI.X.SX32 R49, R49, R2, 0x1, P0 ;  /* 0x0000000231317211 */ /* 0x000fe400000f0eff */
[-C--:B------:R-:W-:Y:S01]  /*09d0*/  LEA R44, P0, R39, R4.reuse, 0x1 ;  /* 0x00000004272c7211 */ /* 0x080fe200078008ff */
[C---:B------:R-:W-:Y:S01]  /*09e0*/  IMAD R61, R14.reuse, 0x2, R59 ;  /* 0x000000020e3d7824 */ /* 0x040fe200078e023b */
[----:B------:R-:W-:Y:S01]  /*09f0*/  LEA R50, P1, R51, R4, 0x1 ;  /* 0x0000000433327211 */ /* 0x000fe200078208ff */
[----:B------:R0:W5:Y:S01]  /*0a00*/  LDG.E.U16 R36, desc[UR60][R48.64] ;  /* 0x0000003c30247981 */ /* 0x000162000c1e1500 */
[----:B------:R-:W-:Y:S01]  /*0a10*/  LEA.HI.X.SX32 R45, R39, R2, 0x1, P0 ;  /* 0x00000002272d7211 */ /* 0x000fe200000f0eff */
[----:B------:R-:W-:Y:S01]  /*0a20*/  IMAD R63, R14, 0x2, R61 ;  /* 0x000000020e3f7824 */ /* 0x000fe200078e023d */
[----:B------:R-:W-:-:S04]  /*0a30*/  LEA R46, P0, R41, R4, 0x1 ;  /* 0x00000004292e7211 */ /* 0x000fc800078008ff */
[C---:B------:R-:W-:Y:S02]  /*0a40*/  LEA R65, R14.reuse, R63, 0x1 ;  /* 0x0000003f0e417211 */ /* 0x040fe400078e08ff */
[----:B------:R-:W-:Y:S02]  /*0a50*/  LEA.HI.X.SX32 R47, R41, R2, 0x1, P0 ;  /* 0x00000002292f7211 */ /* 0x000fe400000f0eff */
[----:B------:R-:W-:Y:S01]  /*0a60*/  LEA R52, P0, R53, R4, 0x1 ;  /* 0x0000000435347211 */ /* 0x000fe200078008ff */
[C---:B------:R-:W-:Y:S01]  /*0a70*/  IMAD R67, R14.reuse, 0x2, R65 ;  /* 0x000000020e437824 */ /* 0x040fe200078e0241 */
[-C--:B------:R-:W-:Y:S01]  /*0a80*/  LEA.HI.X.SX32 R51, R51, R2.reuse, 0x1, P1 ;  /* 0x0000000233337211 */ /* 0x080fe200008f0eff */
[----:B------:R-:W5:Y:S01]  /*0a90*/  LDG.E.U16 R38, desc[UR60][R46.64] ;  /* 0x0000003c2e267981 */ /* 0x000f62000c1e1500 */
[----:B------:R-:W-:Y:S02]  /*0aa0*/  LEA.HI.X.SX32 R53, R53, R2, 0x1, P0 ;  /* 0x0000000235357211 */ /* 0x000fe400000f0eff */
[C---:B0-----:R-:W-:Y:S01]  /*0ab0*/  LEA R48, P0, R43.reuse, R4, 0x1 ;  /* 0x000000042b307211 */ /* 0x041fe200078008ff */
[C---:B------:R-:W-:Y:S01]  /*0ac0*/  IMAD R69, R14.reuse, 0x2, R67 ;  /* 0x000000020e457824 */ /* 0x040fe200078e0243 */
[----:B------:R0:W5:Y:S02]  /*0ad0*/  LDG.E.U16 R39, desc[UR60][R50.64] ;  /* 0x0000003c32277981 */ /* 0x000164000c1e1500 */
[----:B------:R-:W-:Y:S01]  /*0ae0*/  LEA.HI.X.SX32 R49, R43, R2, 0x1, P0 ;  /* 0x000000022b317211 */ /* 0x000fe200000f0eff */
[C---:B------:R-:W-:Y:S01]  /*0af0*/  IMAD R71, R14.reuse, 0x2, R69 ;  /* 0x000000020e477824 */ /* 0x040fe200078e0245 */
[-C--:B------:R-:W-:Y:S01]  /*0b00*/  LEA R54, P1, R55, R4.reuse, 0x1 ;  /* 0x0000000437367211 */ /* 0x080fe200078208ff */
[----:B------:R1:W5:Y:S04]  /*0b10*/  LDG.E.U16 R40, desc[UR60][R52.64] ;  /* 0x0000003c34287981 */ /* 0x000368000c1e1500 */
[----:B------:R-:W5:Y:S01]  /*0b20*/  LDG.E.U16 R41, desc[UR60][R44.64] ;  /* 0x0000003c2c297981 */ /* 0x000f62000c1e1500 */
[----:B0-----:R-:W-:Y:S01]  /*0b30*/  LEA R50, P0, R57, R4, 0x1 ;  /* 0x0000000439327211 */ /* 0x001fe200078008ff */
[----:B------:R-:W-:-:S03]  /*0b40*/  IMAD R73, R14, 0x2, R71 ;  /* 0x000000020e497824 */ /* 0x000fc600078e0247 */
[----:B------:R-:W-:Y:S02]  /*0b50*/  LEA.HI.X.SX32 R51, R57, R2, 0x1, P0 ;  /* 0x0000000239337211 */ /* 0x000fe400000f0eff */
[----:B------:R-:W-:Y:S01]  /*0b60*/  LEA R56, P0, R59, R4, 0x1 ;  /* 0x000000043b387211 */ /* 0x000fe200078008ff */
[C---:B------:R-:W-:Y:S01]  /*0b70*/  IMAD R75, R14.reuse, 0x2, R73 ;  /* 0x000000020e4b7824 */ /* 0x040fe200078e0249 */
[-C--:B------:R-:W-:Y:S01]  /*0b80*/  LEA.HI.X.SX32 R55, R55, R2.reuse, 0x1, P1 ;  /* 0x0000000237377211 */ /* 0x080fe200008f0eff */
[----:B------:R-:W5:Y:S01]  /*0b90*/  LDG.E.U16 R45, desc[UR60][R48.64] ;  /* 0x0000003c302d7981 */ /* 0x000f62000c1e1500 */
[----:B------:R-:W-:Y:S02]  /*0ba0*/  LEA.HI.X.SX32 R57, R59, R2, 0x1, P0 ;  /* 0x000000023b397211 */ /* 0x000fe400000f0eff */
[-C--:B-1----:R-:W-:Y:S01]  /*0bb0*/  LEA R52, P0, R63, R4.reuse, 0x1 ;  /* 0x000000043f347211 */ /* 0x082fe200078008ff */
[----:B------:R-:W-:Y:S01]  /*0bc0*/  IMAD R77, R14, 0x2, R75 ;  /* 0x000000020e4d7824 */ /* 0x000fe200078e024b */
[----:B------:R0:W5:Y:S01]  /*0bd0*/  LDG.E.U16 R43, desc[UR60][R54.64] ;  /* 0x0000003c362b7981 */ /* 0x000162000c1e1500 */
[----:B------:R-:W-:-:S02]  /*0be0*/  LEA R58, P1, R61, R4, 0x1 ;  /* 0x000000043d3a7211 */ /* 0x000fc400078208ff */
[-C--:B------:R-:W-:Y:S01]  /*0bf0*/  LEA.HI.X.SX32 R53, R63, R2.reuse, 0x1, P0 ;  /* 0x000000023f357211 */ /* 0x080fe200000f0eff */
[C---:B------:R-:W-:Y:S01]  /*0c00*/  IMAD R79, R14.reuse, 0x2, R77 ;  /* 0x000000020e4f7824 */ /* 0x040fe200078e024d */
[----:B------:R-:W-:Y:S01]  /*0c10*/  LEA.HI.X.SX32 R59, R61, R2, 0x1, P1 ;  /* 0x000000023d3b7211 */ /* 0x000fe200008f0eff */
[----:B------:R-:W5:Y:S01]  /*0c20*/  LDG.E.U16 R44, desc[UR60][R56.64] ;  /* 0x0000003c382c7981 */ /* 0x000f62000c1e1500 */
[C---:B0-----:R-:W-:Y:S01]  /*0c30*/  LEA R54, P0, R65.reuse, R4, 0x1 ;  /* 0x0000000441367211 */ /* 0x041fe200078008ff */
[C---:B------:R-:W-:Y:S02]  /*0c40*/  IMAD R81, R14.reuse, 0x2, R79 ;  /* 0x000000020e517824 */ /* 0x040fe400078e024f */
[----:B------:R0:W5:Y:S01]  /*0c50*/  LDG.E.U16 R47, desc[UR60][R58.64] ;  /* 0x0000003c3a2f7981 */ /* 0x000162000c1e1500 */
[----:B------:R-:W-:Y:S02]  /*0c60*/  LEA.HI.X.SX32 R55, R65, R2, 0x1, P0 ;  /* 0x0000000241377211 */ /* 0x000fe400000f0eff */
[----:B------:R-:W-:Y:S01]  /*0c70*/  LEA R60, P0, R67, R4, 0x1 ;  /* 0x00000004433c7211 */ /* 0x000fe200078008ff */
[----:B------:R-:W5:Y:S01]  /*0c80*/  LDG.E.U16 R42, desc[UR60][R50.64] ;  /* 0x0000003c322a7981 */ /* 0x000f62000c1e1500 */
[----:B------:R-:W-:-:S02]  /*0c90*/  LEA R83, R14, R81, 0x1 ;  /* 0x000000510e537211 */ /* 0x000fc400078e08ff */
[----:B------:R-:W-:Y:S01]  /*0ca0*/  LEA.HI.X.SX32 R61, R67, R2, 0x1, P0 ;  /* 0x00000002433d7211 */ /* 0x000fe200000f0eff */
[----:B------:R-:W5:Y:S01]  /*0cb0*/  LDG.E.U16 R49, desc[UR60][R52.64] ;  /* 0x0000003c34317981 */ /* 0x000f62000c1e1500 */
[-C--:B0-----:R-:W-:Y:S02]  /*0cc0*/  LEA R58, P0, R71, R4.reuse, 0x1 ;  /* 0x00000004473a7211 */ /* 0x081fe400078008ff */
[----:B------:R-:W-:Y:S01]  /*0cd0*/  LEA R56, P1, R69, R4, 0x1 ;  /* 0x0000000445387211 */ /* 0x000fe200078208ff */
[----:B------:R0:W5:Y:S01]  /*0ce0*/  LDG.E.U16 R48, desc[UR60][R60.64] ;  /* 0x0000003c3c307981 */ /* 0x000162000c1e1500 */
[----:B------:R-:W-:Y:S01]  /*0cf0*/  LEA.HI.X.SX32 R59, R71, R2, 0x1, P0 ;  /* 0x00000002473b7211 */ /* 0x000fe200000f0eff */
[C---:B------:R-:W-:Y:S01]  /*0d00*/  IMAD R71, R14.reuse, 0x2, R83 ;  /* 0x000000020e477824 */ /* 0x040fe200078e0253 */
[C---:B------:R-:W-:Y:S01]  /*0d10*/  LEA R62, P0, R73.reuse, R4, 0x1 ;  /* 0x00000004493e7211 */ /* 0x040fe200078008ff */
[----:B------:R-:W5:Y:S03]  /*0d20*/  LDG.E.U16 R46, desc[UR60][R54.64] ;  /* 0x0000003c362e7981 */ /* 0x000f66000c1e1500 */
[----:B------:R-:W-:Y:S01]  /*0d30*/  LEA.HI.X.SX32 R63, R73, R2, 0x1, P0 ;  /* 0x00000002493f7211 */ /* 0x000fe200000f0eff */
[C---:B------:R-:W-:Y:S01]  /*0d40*/  IMAD R73, R14.reuse, 0x2, R71 ;  /* 0x000000020e497824 */ /* 0x040fe200078e0247 */
[----:B------:R-:W-:Y:S01]  /*0d50*/  LEA R64, P0, R75, R4, 0x1 ;  /* 0x000000044b407211 */ /* 0x000fe200078008ff */
[----:B------:R-:W5:Y:S02]  /*0d60*/  LDG.E.U16 R53, desc[UR60][R58.64] ;  /* 0x0000003c3a357981 */ /* 0x000f64000c1e1500 */
[----:B------:R-:W-:Y:S01]  /*0d70*/  IMAD R85, R14, 0x2, R73 ;  /* 0x000000020e557824 */ /* 0x000fe200078e0249 */
[----:B------:R-:W-:Y:S01]  /*0d80*/  LEA.HI.X.SX32 R57, R69, R2, 0x1, P1 ;  /* 0x0000000245397211 */ /* 0x000fe200008f0eff */
        /* <DEDUP_REMOVED lines=9> */
[----:B------:R-:W-:Y:S01]  /*0e20*/  LEA.HI.X.SX32 R61, R79, R2, 0x1, P0 ;  /* 0x000000024f3d7211 */ /* 0x000fe200000f0eff */
[C---:B------:R-:W-:Y:S01]  /*0e30*/  IMAD R79, R14.reuse, 0x2, R77 ;  /* 0x000000020e4f7824 */ /* 0x040fe200078e024d */
[C---:B------:R-:W-:Y:S01]  /*0e40*/  LEA R68, P0, R81.reuse, R4, 0x1 ;  /* 0x0000000451447211 */ /* 0x040fe200078008ff */
[----:B------:R2:W5:Y:S02]  /*0e50*/  LDG.E.U16 R55, desc[UR60][R66.64] ;  /* 0x0000003c42377981 */ /* 0x000564000c1e1500 */
[C---:B------:R-:W-:Y:S01]  /*0e60*/  IMAD R87, R14.reuse, 0x2, R79 ;  /* 0x000000020e577824 */ /* 0x040fe200078e024f */
[----:B------:R-:W-:Y:S01]  /*0e70*/  LEA.HI.X.SX32 R69, R81, R2, 0x1, P0 ;  /* 0x0000000251457211 */ /* 0x000fe200000f0eff */
[----:B------:R-:W5:Y:S02]  /*0e80*/  LDG.E.U16 R57, desc[UR60][R60.64] ;  /* 0x0000003c3c397981 */ /* 0x000f64000c1e1500 */
[C---:B------:R-:W-:Y:S01]  /*0e90*/  IMAD R81, R14.reuse, 0x2, R87 ;  /* 0x000000020e517824 */ /* 0x040fe200078e0257 */
[----:B-1----:R-:W-:Y:S01]  /*0ea0*/  LEA R62, P0, R83, R4, 0x1 ;  /* 0x00000004533e7211 */ /* 0x002fe200078008ff */
[----:B------:R1:W5:Y:S03]  /*0eb0*/  LDG.E.U16 R54, desc[UR60][R68.64] ;  /* 0x0000003c44367981 */ /* 0x000366000c1e1500 */
[----:B------:R-:W-:-:S02]  /*0ec0*/  LEA R89, R14, R81, 0x1 ;  /* 0x000000510e597211 */ /* 0x000fc400078e08ff */
[----:B------:R-:W-:-:S03]  /*0ed0*/  LEA.HI.X.SX32 R63, R83, R2, 0x1, P0 ;  /* 0x00000002533f7211 */ /* 0x000fc600000f0eff */
[C---:B------:R-:W-:Y:S01]  /*0ee0*/  IMAD R83, R14.reuse, 0x2, R89 ;  /* 0x000000020e537824 */ /* 0x040fe200078e0259 */
[C---:B0-----:R-:W-:Y:S01]  /*0ef0*/  LEA R64, P0, R73.reuse, R4, 0x1 ;  /* 0x0000000449407211 */ /* 0x041fe200078008ff */
[----:B------:R-:W5:Y:S02]  /*0f00*/  LDG.E.U16 R56, desc[UR60][R62.64] ;  /* 0x0000003c3e387981 */ /* 0x000f64000c1e1500 */
[C---:B------:R-:W-:Y:S01]  /*0f10*/  IMAD R91, R14.reuse, 0x2, R83 ;  /* 0x000000020e5b7824 */ /* 0x040fe200078e0253 */
[----:B------:R-:W-:Y:S02]  /*0f20*/  LEA.HI.X.SX32 R65, R73, R2, 0x1, P0 ;  /* 0x0000000249417211 */ /* 0x000fe400000f0eff */
[-C--:B--2---:R-:W-:Y:S01]  /*0f30*/  LEA R66, P0, R85, R4.reuse, 0x1 ;  /* 0x0000000455427211 */ /* 0x084fe200078008ff */
[C---:B------:R-:W-:Y:S01]  /*0f40*/  IMAD R93, R14.reuse, 0x2, R91 ;  /* 0x000000020e5d7824 */ /* 0x040fe200078e025b */
[----:B------:R-:W-:Y:S01]  /*0f50*/  LEA R70, P1, R71, R4, 0x1 ;  /* 0x0000000447467211 */ /* 0x000fe200078208ff */
[----:B------:R-:W2:Y:S01]  /*0f60*/  LDG.E.U16 R61, desc[UR60][R64.64] ;  /* 0x0000003c403d7981 */ /* 0x000ea2000c1e1500 */
[-C--:B------:R-:W-:Y:S01]  /*0f70*/  LEA.HI.X.SX32 R67, R85, R2.reuse, 0x1, P0 ;  /* 0x0000000255437211 */ /* 0x080fe200000f0eff */
[----:B------:R-:W-:Y:S01]  /*0f80*/  IMAD R85, R14, 0x2, R93 ;  /* 0x000000020e557824 */ /* 0x000fe200078e025d */
[----:B------:R-:W-:-:S03]  /*0f90*/  LEA.HI.X.SX32 R71, R71, R2, 0x1, P1 ;  /* 0x0000000247477211 */ /* 0x000fc600008f0eff */
[C---:B------:R-:W-:Y:S01]  /*0fa0*/  IMAD R95, R14.reuse, 0x2, R85 ;  /* 0x000000020e5f7824 */ /* 0x040fe200078e0255 */
[C---:B-1----:R-:W-:Y:S01]  /*0fb0*/  LEA R68, P0, R75.reuse, R4, 0x1 ;  /* 0x000000044b447211 */ /* 0x042fe200078008ff */
[----:B------:R0:W2:Y:S02]  /*0fc0*/  LDG.E.U16 R59, desc[UR60][R70.64] ;  /* 0x0000003c463b7981 */ /* 0x0000a4000c1e1500 */
[C---:B------:R-:W-:Y:S01]  /*0fd0*/  IMAD R97, R14.reuse, 0x2, R95 ;  /* 0x000000020e617824 */ /* 0x040fe200078e025f */
[----:B------:R-:W-:Y:S01]  /*0fe0*/  LEA.HI.X.SX32 R69, R75, R2, 0x1, P0 ;  /* 0x000000024b457211 */ /* 0x000fe200000f0eff */
[----:B------:R-:W2:Y:S02]  /*0ff0*/  LDG.E.U16 R58, desc[UR60][R66.64] ;  /* 0x0000003c423a7981 */ /* 0x000ea4000c1e1500 */
[C---:B------:R-:W-:Y:S01]  /*1000*/  IMAD R99, R14.reuse, 0x2, R97 ;  /* 0x000000020e637824 */ /* 0x040fe200078e0261 */
[-C--:B------:R-:W-:Y:S01]  /*1010*/  LEA R72, P1, R77, R4.reuse, 0x1 ;  /* 0x000000044d487211 */ /* 0x080fe200078208ff */
[----:B------:R-:W2:Y:S01]  /*1020*/  LDG.E.U16 R60, desc[UR60][R68.64] ;  /* 0x0000003c443c7981 */ /* 0x000ea2000c1e1500 */
[----:B0-----:R-:W-:Y:S01]  /*1030*/  LEA R70, P0, R79, R4, 0x1 ;  /* 0x000000044f467211 */ /* 0x001fe200078008ff */
[----:B------:R-:W-:-:S03]  /*1040*/  IMAD R101, R14, 0x2, R99 ;  /* 0x000000020e657824 */ /* 0x000fc600078e0263 */
[----:B------:R-:W-:Y:S02]  /*1050*/  LEA.HI.X.SX32 R71, R79, R2, 0x1, P0 ;  /* 0x000000024f477211 */ /* 0x000fe400000f0eff */
[----:B------:R-:W-:Y:S02]  /*1060*/  LEA R74, P0, R87, R4, 0x1 ;  /* 0x00000004574a7211 */ /* 0x000fe400078008ff */
[-C--:B------:R-:W-:Y:S01]  /*1070*/  LEA.HI.X.SX32 R73, R77, R2.reuse, 0x1, P1 ;  /* 0x000000024d497211 */ /* 0x080fe200008f0eff */
[----:B------:R-:W2:Y:S01]  /*1080*/  LDG.E.U16 R65, desc[UR60][R70.64] ;  /* 0x0000003c46417981 */ /* 0x000ea2000c1e1500 */
[----:B------:R-:W-:Y:S02]  /*1090*/  LEA.HI.X.SX32 R75, R87, R2, 0x1, P0 ;  /* 0x00000002574b7211 */ /* 0x000fe400000f0eff */
[----:B------:R-:W-:Y:S01]  /*10a0*/  LEA R87, R14, R101, 0x1 ;  /* 0x000000650e577211 */ /* 0x000fe200078e08ff */
[----:B------:R0:W2:Y:S01]  /*10b0*/  LDG.E.U16 R63, desc[UR60][R72.64] ;  /* 0x0000003c483f7981 */ /* 0x0000a2000c1e1500 */
[----:B------:R-:W-:-:S03]  /*10c0*/  LEA R78, P1, R89, R4, 0x1 ;  /* 0x00000004594e7211 */ /* 0x000fc600078208ff */
[C---:B------:R-:W-:Y:S01]  /*10d0*/  IMAD R103, R14.reuse, 0x2, R87 ;  /* 0x000000020e677824 */ /* 0x040fe200078e0257 */
[----:B------:R-:W-:Y:S01]  /*10e0*/  LEA.HI.X.SX32 R79, R89, R2, 0x1, P1 ;  /* 0x00000002594f7211 */ /* 0x000fe200008f0eff */
[----:B------:R1:W2:Y:S02]  /*10f0*/  LDG.E.U16 R62, desc[UR60][R74.64] ;  /* 0x0000003c4a3e7981 */ /* 0x0002a4000c1e1500 */
[C---:B------:R-:W-:Y:S01]  /*1100*/  IMAD R105, R14.reuse, 0x2, R103 ;  /* 0x000000020e697824 */ /* 0x040fe200078e0267 */
[----:B------:R-:W-:Y:S01]  /*1110*/  LEA R76, P0, R81, R4, 0x1 ;  /* 0x00000004514c7211 */ /* 0x000fe200078008ff */
[----:B------:R-:W2:Y:S02]  /*1120*/  LDG.E.U16 R67, desc[UR60][R78.64] ;  /* 0x0000003c4e437981 */ /* 0x000ea4000c1e1500 */
[----:B------:R-:W-:-:S04]  /*1130*/  IMAD R89, R14, 0x2, R105 ;  /* 0x000000020e597824 */ /* 0x000fc800078e0269 */
[----:B------:R-:W-:Y:S01]  /*1140*/  IMAD R107, R14, 0x2, R89 ;  /* 0x000000020e6b7824 */ /* 0x000fe200078e0259 */
[----:B------:R-:W-:-:S03]  /*1150*/  LEA.HI.X.SX32 R77, R81, R2, 0x1, P0 ;  /* 0x00000002514d7211 */ /* 0x000fc600000f0eff */
[C---:B------:R-:W-:Y:S01]  /*1160*/  IMAD R109, R14.reuse, 0x2, R107 ;  /* 0x000000020e6d7824 */ /* 0x040fe200078e026b */
[C---:B0-----:R-:W-:Y:S01]  /*1170*/  LEA R72, P0, R83.reuse, R4, 0x1 ;  /* 0x0000000453487211 */ /* 0x041fe200078008ff */
[----:B------:R0:W2:Y:S02]  /*1180*/  LDG.E.U16 R64, desc[UR60][R76.64] ;  /* 0x0000003c4c407981 */ /* 0x0000a4000c1e1500 */
[C---:B------:R-:W-:Y:S01]  /*1190*/  IMAD R111, R14.reuse, 0x2, R109 ;  /* 0x000000020e6f7824 */ /* 0x040fe200078e026d */
[----:B------:R-:W-:Y:S02]  /*11a0*/  LEA.HI.X.SX32 R73, R83, R2, 0x1, P0 ;  /* 0x0000000253497211 */ /* 0x000fe400000f0eff */
[-C--:B------:R-:W-:Y:S01]  /*11b0*/  LEA R80, P0, R91, R4.reuse, 0x1 ;  /* 0x000000045b507211 */ /* 0x080fe200078008ff */
[C---:B------:R-:W-:Y:S01]  /*11c0*/  IMAD R113, R14.reuse, 0x2, R111 ;  /* 0x000000020e717824 */ /* 0x040fe200078e026f */
[----:B------:R-:W-:Y:S01]  /*11d0*/  LEA R82, P1, R85, R4, 0x1 ;  /* 0x0000000455527211 */ /* 0x000fe200078208ff */
[----:B------:R-:W2:Y:S01]  /*11e0*/  LDG.E.U16 R69, desc[UR60][R72.64] ;  /* 0x0000003c48457981 */ /* 0x000ea2000c1e1500 */
[----:B------:R-:W-:Y:S01]  /*11f0*/  LEA.HI.X.SX32 R81, R91, R2, 0x1, P0 ;  /* 0x000000025b517211 */ /* 0x000fe200000f0eff */
[----:B------:R-:W-:Y:S01]  /*1200*/  IMAD R115, R14, 0x2, R113 ;  /* 0x000000020e737824 */ /* 0x000fe200078e0271 */
[----:B-1----:R-:W-:-:S02]  /*1210*/  LEA R74, P0, R93, R4, 0x1 ;  /* 0x000000045d4a7211 */ /* 0x002fc400078008ff */
[-C--:B------:R-:W-:Y:S01]  /*1220*/  LEA.HI.X.SX32 R83, R85, R2.reuse, 0x1, P1 ;  /* 0x0000000255537211 */ /* 0x080fe200008f0eff */
[----:B------:R1:W2:Y:S01]  /*1230*/  LDG.E.U16 R66, desc[UR60][R80.64] ;  /* 0x0000003c50427981 */ /* 0x0002a2000c1e1500 */
[----:B------:R-:W-:Y:S02]  /*1240*/  LEA.HI.X.SX32 R75, R93, R2, 0x1, P0 ;  /* 0x000000025d4b7211 */ /* 0x000fe400000f0eff */
[C---:B0-----:R-:W-:Y:S01]  /*1250*/  LEA R76, P0, R95.reuse, R4, 0x1 ;  /* 0x000000045f4c7211 */ /* 0x041fe200078008ff */
[----:B------:R0:W2:Y:S01]  /*1260*/  LDG.E.U16 R71, desc[UR60][R82.64] ;  /* 0x0000003c52477981 */ /* 0x0000a2000c1e1500 */
[C---:B------:R-:W-:Y:S02]  /*1270*/  LEA R117, R14.reuse, R115, 0x1 ;  /* 0x000000730e757211 */ /* 0x040fe400078e08ff */
[----:B------:R-:W-:Y:S01]  /*1280*/  LEA.HI.X.SX32 R77, R95, R2, 0x1, P0 ;  /* 0x000000025f4d7211 */ /* 0x000fe200000f0eff */
[----:B------:R-:W2:Y:S02]  /*1290*/  LDG.E.U16 R68, desc[UR60][R74.64] ;  /* 0x0000003c4a447981 */ /* 0x000ea4000c1e1500 */
[C---:B------:R-:W-:Y:S01]  /*12a0*/  IMAD R95, R14.reuse, 0x2, R117 ;  /* 0x000000020e5f7824 */ /* 0x040fe200078e0275 */
[C---:B------:R-:W-:Y:S01]  /*12b0*/  LEA R78, P0, R97.reuse, R4, 0x1 ;  /* 0x00000004614e7211 */ /* 0x040fe200078008ff */
[----:B------:R-:W2:Y:S02]  /*12c0*/  LDG.E.U16 R73, desc[UR60][R76.64] ;  /* 0x0000003c4c497981 */ /* 0x000ea4000c1e1500 */
[----:B------:R-:W-:Y:S01]  /*12d0*/  IMAD R119, R14, 0x2, R95 ;  /* 0x000000020e777824 */ /* 0x000fe200078e025f */
[----:B------:R-:W-:-:S02]  /*12e0*/  LEA.HI.X.SX32 R79, R97, R2, 0x1, P0 ;  /* 0x00000002614f7211 */ /* 0x000fc400000f0eff */
[-C--:B-1----:R-:W-:Y:S01]  /*12f0*/  LEA R80, P0, R99, R4.reuse, 0x1 ;  /* 0x0000000463507211 */ /* 0x082fe200078008ff */
[C---:B------:R-:W-:Y:S01]  /*1300*/  IMAD R121, R14.reuse, 0x2, R119 ;  /* 0x000000020e797824 */ /* 0x040fe200078e0277 */
[----:B------:R-:W-:Y:S01]  /*1310*/  LEA R84, P1, R101, R4, 0x1 ;  /* 0x0000000465547211 */ /* 0x000fe200078208ff */
[----:B------:R1:W2:Y:S01]  /*1320*/  LDG.E.U16 R70, desc[UR60][R78.64] ;  /* 0x0000003c4e467981 */ /* 0x0002a2000c1e1500 */
[----:B------:R-:W-:Y:S01]  /*1330*/  LEA.HI.X.SX32 R81, R99, R2, 0x1, P0 ;  /* 0x0000000263517211 */ /* 0x000fe200000f0eff */
[----:B------:R-:W-:Y:S01]  /*1340*/  IMAD R123, R14, 0x2, R121 ;  /* 0x000000020e7b7824 */ /* 0x000fe200078e0279 */
[----:B0-----:R-:W-:-:S03]  /*1350*/  LEA R82, P0, R87, R4, 0x1 ;  /* 0x0000000457527211 */ /* 0x001fc600078008ff */
[C---:B------:R-:W-:Y:S01]  /*1360*/  IMAD R125, R14.reuse, 0x2, R123 ;  /* 0x000000020e7d7824 */ /* 0x040fe200078e027b */
[----:B------:R-:W-:Y:S01]  /*1370*/  LEA.HI.X.SX32 R83, R87, R2, 0x1, P0 ;  /* 0x0000000257537211 */ /* 0x000fe200000f0eff */
[----:B------:R-:W2:Y:S01]  /*1380*/  LDG.E.U16 R72, desc[UR60][R80.64] ;  /* 0x0000003c50487981 */ /* 0x000ea2000c1e1500 */
[----:B------:R-:W-:Y:S01]  /*1390*/  LEA R86, P0, R103, R4, 0x1 ;  /* 0x0000000467567211 */ /* 0x000fe200078008ff */
[C---:B------:R-:W-:Y:S01]  /*13a0*/  IMAD R127, R14.reuse, 0x2, R125 ;  /* 0x000000020e7f7824 */ /* 0x040fe200078e027d */
[-C--:B------:R-:W-:Y:S01]  /*13b0*/  LEA.HI.X.SX32 R85, R101, R2.reuse, 0x1, P1 ;  /* 0x0000000265557211 */ /* 0x080fe200008f0eff */
[----:B------:R-:W2:Y:S01]  /*13c0*/  LDG.E.U16 R77, desc[UR60][R82.64] ;  /* 0x0000003c524d7981 */ /* 0x000ea2000c1e1500 */
[----:B------:R-:W-:Y:S01]  /*13d0*/  LEA.HI.X.SX32 R87, R103, R2, 0x1, P0 ;  /* 0x0000000267577211 */ /* 0x000fe200000f0eff */
[C---:B------:R-:W-:Y:S02]  /*13e0*/  IMAD R103, R14.reuse, 0x2, R127 ;  /* 0x000000020e677824 */ /* 0x040fe400078e027f */
[----:B------:R0:W2:Y:S02]  /*13f0*/  LDG.E.U16 R75, desc[UR60][R84.64] ;  /* 0x0000003c544b7981 */ /* 0x0000a4000c1e1500 */
[C---:B------:R-:W-:Y:S01]  /*1400*/  IMAD R129, R14.reuse, 0x2, R103 ;  /* 0x000000020e817824 */ /* 0x040fe200078e0267 */
[----:B-1----:R-:W-:Y:S01]  /*1410*/  LEA R78, P0, R105, R4, 0x1 ;  /* 0x00000004694e7211 */ /* 0x002fe200078008ff */
[----:B------:R1:W2:Y:S03]  /*1420*/  LDG.E.U16 R74, desc[UR60][R86.64] ;  /* 0x0000003c564a7981 */ /* 0x0002a6000c1e1500 */
[----:B------:R-:W-:-:S05]  /*1430*/  LEA R131, R14, R129, 0x1 ;  /* 0x000000810e837211 */ /* 0x000fca00078e08ff */
[----:B------:R-:W-:-:S04]  /*1440*/  IMAD R133, R14, 0x2, R131 ;  /* 0x000000020e857824 */ /* 0x000fc800078e0283 */
[----:B------:R-:W-:-:S04]  /*1450*/  IMAD R135, R14, 0x2, R133 ;  /* 0x000000020e877824 */ /* 0x000fc800078e0285 */
        /* <DEDUP_REMOVED lines=8> */
[----:B------:R-:W-:Y:S01]  /*14e0*/  LEA R82, P0, R109, R4, 0x1 ;  /* 0x000000046d527211 */ /* 0x000fe200078008ff */
[----:B------:R-:W-:-:S03]  /*14f0*/  IMAD R145, R14, 0x2, R143 ;  /* 0x000000020e917824 */ /* 0x000fc600078e028f */
[----:B------:R-:W-:Y:S01]  /*1500*/  LEA.HI.X.SX32 R83, R109, R2, 0x1, P0 ;  /* 0x000000026d537211 */ /* 0x000fe200000f0eff */
[C---:B------:R-:W-:Y:S01]  /*1510*/  IMAD R107, R14.reuse, 0x2, R145 ;  /* 0x000000020e6b7824 */ /* 0x040fe200078e0291 */
[-C--:B-1----:R-:W-:Y:S02]  /*1520*/  LEA R86, P0, R111, R4.reuse, 0x1 ;  /* 0x000000046f567211 */ /* 0x082fe400078008ff */
[----:B------:R-:W-:Y:S01]  /*1530*/  LEA R90, P1, R89, R4, 0x1 ;  /* 0x00000004595a7211 */ /* 0x000fe200078208ff */
[----:B------:R-:W2:Y:S01]  /*1540*/  LDG.E.U16 R80, desc[UR60][R82.64] ;  /* 0x0000003c52507981 */ /* 0x000ea2000c1e1500 */
[----:B------:R-:W-:Y:S02]  /*1550*/  LEA.HI.X.SX32 R87, R111, R2, 0x1, P0 ;  /* 0x000000026f577211 */ /* 0x000fe400000f0eff */
[----:B0-----:R-:W-:Y:S02]  /*1560*/  LEA R78, P0, R115, R4, 0x1 ;  /* 0x00000004734e7211 */ /* 0x001fe400078008ff */
[----:B------:R-:W-:Y:S01]  /*1570*/  LEA R147, R14, R107, 0x1 ;  /* 0x0000006b0e937211 */ /* 0x000fe200078e08ff */
[----:B------:R-:W2:Y:S01]  /*1580*/  LDG.E.U16 R88, desc[UR60][R86.64] ;  /* 0x0000003c56587981 */ /* 0x000ea2000c1e1500 */
[----:B------:R-:W-:-:S02]  /*1590*/  LEA.HI.X.SX32 R91, R89, R2, 0x1, P1 ;  /* 0x00000002595b7211 */ /* 0x000fc400008f0eff */
[----:B------:R-:W-:Y:S01]  /*15a0*/  LEA.HI.X.SX32 R79, R115, R2, 0x1, P0 ;  /* 0x00000002734f7211 */ /* 0x000fe200000f0eff */
[----:B------:R0:W2:Y:S01]  /*15b0*/  LDG.E.U16 R89, desc[UR60][R84.64] ;  /* 0x0000003c54597981 */ /* 0x0000a2000c1e1500 */
[C---:B------:R-:W-:Y:S01]  /*15c0*/  IMAD R149, R14.reuse, 0x2, R147 ;  /* 0x000000020e957824 */ /* 0x040fe200078e0293 */
[----:B------:R-:W-:Y:S02]  /*15d0*/  LEA R92, P1, R113, R4, 0x1 ;  /* 0x00000004715c7211 */ /* 0x000fe400078208ff */
[----:B------:R1:W2:Y:S01]  /*15e0*/  LDG.E.U16 R81, desc[UR60][R90.64] ;  /* 0x0000003c5a517981 */ /* 0x0002a2000c1e1500 */
[----:B------:R-:W-:-:S03]  /*15f0*/  IMAD R151, R14, 0x2, R149 ;  /* 0x000000020e977824 */ /* 0x000fc600078e0295 */
[----:B------:R4:W2:Y:S01]  /*1600*/  LDG.E.U16 R99, desc[UR60][R78.64] ;  /* 0x0000003c4e637981 */ /* 0x0008a2000c1e1500 */
[----:B0-----:R-:W-:-:S04]  /*1610*/  LEA R84, P0, R117, R4, 0x1 ;  /* 0x0000000475547211 */ /* 0x001fc800078008ff */
[----:B------:R-:W-:Y:S02]  /*1620*/  LEA.HI.X.SX32 R85, R117, R2, 0x1, P0 ;  /* 0x0000000275557211 */ /* 0x000fe400000f0eff */
[----:B------:R-:W-:Y:S02]  /*1630*/  LEA R82, P0, R95, R4, 0x1 ;  /* 0x000000045f527211 */ /* 0x000fe400078008ff */
[-C--:B------:R-:W-:Y:S01]  /*1640*/  LEA.HI.X.SX32 R93, R113, R2.reuse, 0x1, P1 ;  /* 0x00000002715d7211 */ /* 0x080fe200008f0eff */
[C---:B------:R-:W-:Y:S01]  /*1650*/  IMAD R113, R14.reuse, 0x2, R151 ;  /* 0x000000020e717824 */ /* 0x040fe200078e0297 */
[----:B------:R-:W-:Y:S01]  /*1660*/  LEA.HI.X.SX32 R83, R95, R2, 0x1, P0 ;  /* 0x000000025f537211 */ /* 0x000fe200000f0eff */
[----:B------:R0:W2:Y:S01]  /*1670*/  LDG.E.U16 R96, desc[UR60][R84.64] ;  /* 0x0000003c54607981 */ /* 0x0000a2000c1e1500 */
[-C--:B-1----:R-:W-:Y:S01]  /*1680*/  LEA R90, P0, R121, R4.reuse, 0x1 ;  /* 0x00000004795a7211 */ /* 0x082fe200078008ff */
[C---:B------:R-:W-:Y:S01]  /*1690*/  IMAD R95, R14.reuse, 0x2, R113 ;  /* 0x000000020e5f7824 */ /* 0x040fe200078e0271 */
[----:B------:R-:W-:Y:S01]  /*16a0*/  LEA R86, P1, R119, R4, 0x1 ;  /* 0x0000000477567211 */ /* 0x000fe200078208ff */
[----:B------:R1:W2:Y:S01]  /*16b0*/  LDG.E.U16 R98, desc[UR60][R82.64] ;  /* 0x0000003c52627981 */ /* 0x0002a2000c1e1500 */
[----:B------:R-:W-:Y:S01]  /*16c0*/  LEA.HI.X.SX32 R91, R121, R2, 0x1, P0 ;  /* 0x00000002795b7211 */ /* 0x000fe200000f0eff */
[C---:B------:R-:W-:Y:S01]  /*16d0*/  IMAD R121, R14.reuse, 0x2, R95 ;  /* 0x000000020e797824 */ /* 0x040fe200078e025f */
[C---:B----4-:R-:W-:Y:S01]  /*16e0*/  LEA R78, P0, R123.reuse, R4, 0x1 ;  /* 0x000000047b4e7211 */ /* 0x050fe200078008ff */
[----:B------:R4:W2:Y:S03]  /*16f0*/  LDG.E.U16 R97, desc[UR60][R92.64] ;  /* 0x0000003c5c617981 */ /* 0x0008a6000c1e1500 */
[----:B------:R-:W-:Y:S01]  /*1700*/  LEA.HI.X.SX32 R79, R123, R2, 0x1, P0 ;  /* 0x000000027b4f7211 */ /* 0x000fe200000f0eff */
[C---:B------:R-:W-:Y:S01]  /*1710*/  IMAD R123, R14.reuse, 0x2, R121 ;  /* 0x000000020e7b7824 */ /* 0x040fe200078e0279 */
[C---:B0-----:R-:W-:Y:S01]  /*1720*/  LEA R84, P0, R125.reuse, R4, 0x1 ;  /* 0x000000047d547211 */ /* 0x041fe200078008ff */
[----:B------:R-:W2:Y:S02]  /*1730*/  LDG.E.U16 R105, desc[UR60][R90.64] ;  /* 0x0000003c5a697981 */ /* 0x000ea4000c1e1500 */
[C---:B------:R-:W-:Y:S01]  /*1740*/  IMAD R115, R14.reuse, 0x2, R123 ;  /* 0x000000020e737824 */ /* 0x040fe200078e027b */
[----:B------:R-:W-:Y:S01]  /*1750*/  LEA.HI.X.SX32 R85, R125, R2, 0x1, P0 ;  /* 0x000000027d557211 */ /* 0x000fe200000f0eff */
[----:B------:R-:W2:Y:S01]  /*1760*/  LDG.E.U16 R100, desc[UR60][R78.64] ;  /* 0x0000003c4e647981 */ /* 0x000ea2000c1e1500 */
[----:B-1----:R-:W-:Y:S01]  /*1770*/  LEA R82, P0, R103, R4, 0x1 ;  /* 0x0000000467527211 */ /* 0x002fe200078008ff */
[----:B------:R-:W-:Y:S01]  /*1780*/  IMAD R125, R14, 0x2, R115 ;  /* 0x000000020e7d7824 */ /* 0x000fe200078e0273 */
[-C--:B------:R-:W-:Y:S01]  /*1790*/  LEA.HI.X.SX32 R87, R119, R2.reuse, 0x1, P1 ;  /* 0x0000000277577211 */ /* 0x080fe200008f0eff */
[----:B------:R-:W2:Y:S01]  /*17a0*/  LDG.E.U16 R104, desc[UR60][R84.64] ;  /* 0x0000003c54687981 */ /* 0x000ea2000c1e1500 */
[----:B------:R-:W-:-:S02]  /*17b0*/  LEA.HI.X.SX32 R83, R103, R2, 0x1, P0 ;  /* 0x0000000267537211 */ /* 0x000fc400000f0eff */
[C---:B----4-:R-:W-:Y:S01]  /*17c0*/  LEA R92, P1, R127.reuse, R4, 0x1 ;  /* 0x000000047f5c7211 */ /* 0x050fe200078208ff */
[----:B------:R0:W4:Y:S01]  /*17d0*/  LDG.E.U16 R101, desc[UR60][R86.64] ;  /* 0x0000003c56657981 */ /* 0x000122000c1e1500 */
[C---:B------:R-:W-:Y:S02]  /*17e0*/  LEA R103, R14.reuse, R125, 0x1 ;  /* 0x0000007d0e677211 */ /* 0x040fe400078e08ff */
[----:B------:R-:W-:Y:S01]  /*17f0*/  LEA.HI.X.SX32 R93, R127, R2, 0x1, P1 ;  /* 0x000000027f5d7211 */ /* 0x000fe200008f0eff */
[----:B------:R-:W4:Y:S02]  /*1800*/  LDG.E.U16 R111, desc[UR60][R82.64] ;  /* 0x0000003c526f7981 */ /* 0x000f24000c1e1500 */
[C---:B------:R-:W-:Y:S01]  /*1810*/  IMAD R127, R14.reuse, 0x2, R103 ;  /* 0x000000020e7f7824 */ /* 0x040fe200078e0267 */
[C---:B0-----:R-:W-:Y:S01]  /*1820*/  LEA R86, P0, R129.reuse, R4, 0x1 ;  /* 0x0000000481567211 */ /* 0x041fe200078008ff */
[----:B------:R0:W4:Y:S03]  /*1830*/  LDG.E.U16 R109, desc[UR60][R92.64] ;  /* 0x0000003c5c6d7981 */ /* 0x000126000c1e1500 */
[----:B------:R-:W-:Y:S01]  /*1840*/  LEA.HI.X.SX32 R87, R129, R2, 0x1, P0 ;  /* 0x0000000281577211 */ /* 0x000fe200000f0eff */
[----:B------:R-:W-:Y:S01]  /*1850*/  IMAD R129, R14, 0x2, R127 ;  /* 0x000000020e817824 */ /* 0x000fe200078e027f */
[----:B------:R-:W-:-:S03]  /*1860*/  LEA R78, P0, R131, R4, 0x1 ;  /* 0x00000004834e7211 */ /* 0x000fc600078008ff */
[C---:B------:R-:W-:Y:S01]  /*1870*/  IMAD R153, R14.reuse, 0x2, R129 ;  /* 0x000000020e997824 */ /* 0x040fe200078e0281 */
[----:B------:R-:W-:Y:S01]  /*1880*/  LEA R90, P1, R133, R4, 0x1 ;  /* 0x00000004855a7211 */ /* 0x000fe200078208ff */
[----:B------:R-:W4:Y:S01]  /*1890*/  LDG.E.U16 R106, desc[UR60][R86.64] ;  /* 0x0000003c566a7981 */ /* 0x000f22000c1e1500 */
[----:B------:R-:W-:Y:S01]  /*18a0*/  LEA.HI.X.SX32 R79, R131, R2, 0x1, P0 ;  /* 0x00000002834f7211 */ /* 0x000fe200000f0eff */
[C---:B------:R-:W-:Y:S01]  /*18b0*/  IMAD R131, R14.reuse, 0x2, R153 ;  /* 0x000000020e837824 */ /* 0x040fe200078e0299 */
[----:B0-----:R-:W-:Y:S02]  /*18c0*/  LEA R92, P0, R135, R4, 0x1 ;  /* 0x00000004875c7211 */ /* 0x001fe400078008ff */
[-C--:B------:R-:W-:Y:S01]  /*18d0*/  LEA.HI.X.SX32 R91, R133, R2.reuse, 0x1, P1 ;  /* 0x00000002855b7211 */ /* 0x080fe200008f0eff */
[C---:B------:R-:W-:Y:S01]  /*18e0*/  IMAD R133, R14.reuse, 0x2, R131 ;  /* 0x000000020e857824 */ /* 0x040fe200078e0283 */
[----:B------:R-:W-:Y:S01]  /*18f0*/  LEA.HI.X.SX32 R93, R135, R2, 0x1, P0 ;  /* 0x00000002875d7211 */ /* 0x000fe200000f0eff */
[----:B------:R0:W4:Y:S01]  /*1900*/  LDG.E.U16 R108, desc[UR60][R78.64] ;  /* 0x0000003c4e6c7981 */ /* 0x000122000c1e1500 */
[----:B------:R-:W-:Y:S01]  /*1910*/  LEA R82, P0, R137, R4, 0x1 ;  /* 0x0000000489527211 */ /* 0x000fe200078008ff */
[----:B------:R-:W-:-:S02]  /*1920*/  IMAD R135, R14, 0x2, R133 ;  /* 0x000000020e877824 */ /* 0x000fc400078e0285 */
[----:B------:R1:W4:Y:S01]  /*1930*/  LDG.E.U16 R117, desc[UR60][R90.64] ;  /* 0x0000003c5a757981 */ /* 0x000322000c1e1500 */
[----:B------:R-:W-:Y:S01]  /*1940*/  LEA.HI.X.SX32 R83, R137, R2, 0x1, P0 ;  /* 0x0000000289537211 */ /* 0x000fe200000f0eff */
[C---:B------:R-:W-:Y:S01]  /*1950*/  IMAD R137, R14.reuse, 0x2, R135 ;  /* 0x000000020e897824 */ /* 0x040fe200078e0287 */
[C---:B------:R-:W-:Y:S01]  /*1960*/  LEA R84, P0, R139.reuse, R4, 0x1 ;  /* 0x000000048b547211 */ /* 0x040fe200078008ff */
[----:B------:R3:W4:Y:S02]  /*1970*/  LDG.E.U16 R119, desc[UR60][R92.64] ;  /* 0x0000003c5c777981 */ /* 0x000724000c1e1500 */
[C---:B------:R-:W-:Y:S01]  /*1980*/  IMAD R155, R14.reuse, 0x2, R137 ;  /* 0x000000020e9b7824 */ /* 0x040fe200078e0289 */
[----:B------:R-:W-:Y:S01]  /*1990*/  LEA.HI.X.SX32 R85, R139, R2, 0x1, P0 ;  /* 0x000000028b557211 */ /* 0x000fe200000f0eff */
[----:B------:R3:W4:Y:S01]  /*19a0*/  LDG.E.U16 R110, desc[UR60][R82.64] ;  /* 0x0000003c526e7981 */ /* 0x000722000c1e1500 */
[-C--:B0-----:R-:W-:Y:S02]  /*19b0*/  LEA R78, P1, R141, R4.reuse, 0x1 ;  /* 0x000000048d4e7211 */ /* 0x081fe400078208ff */
[----:B------:R-:W-:Y:S01]  /*19c0*/  LEA R139, R14, R155, 0x1 ;  /* 0x0000009b0e8b7211 */ /* 0x000fe200078e08ff */
[----:B------:R-:W4:Y:S01]  /*19d0*/  LDG.E.U16 R112, desc[UR60][R84.64] ;  /* 0x0000003c54707981 */ /* 0x000f22000c1e1500 */
[----:B------:R-:W-:-:S02]  /*19e0*/  LEA R86, P0, R143, R4, 0x1 ;  /* 0x000000048f567211 */ /* 0x000fc400078008ff */
[-C--:B------:R-:W-:Y:S01]  /*19f0*/  LEA.HI.X.SX32 R79, R141, R2.reuse, 0x1, P1 ;  /* 0x000000028d4f7211 */ /* 0x080fe200008f0eff */
[C---:B------:R-:W-:Y:S01]  /*1a00*/  IMAD R141, R14.reuse, 0x2, R139 ;  /* 0x000000020e8d7824 */ /* 0x040fe200078e028b */
[----:B------:R-:W-:Y:S02]  /*1a10*/  LEA.HI.X.SX32 R87, R143, R2, 0x1, P0 ;  /* 0x000000028f577211 */ /* 0x000fe400000f0eff */
[-C--:B-1----:R-:W-:Y:S01]  /*1a20*/  LEA R90, P0, R147, R4.reuse, 0x1 ;  /* 0x00000004935a7211 */ /* 0x082fe200078008ff */
[C---:B------:R-:W-:Y:S01]  /*1a30*/  IMAD R143, R14.reuse, 0x2, R141 ;  /* 0x000000020e8f7824 */ /* 0x040fe200078e028d */
[----:B---3--:R-:W-:Y:S01]  /*1a40*/  LEA R92, P1, R125, R4, 0x1 ;  /* 0x000000047d5c7211 */ /* 0x008fe200078208ff */
[----:B------:R0:W3:Y:S01]  /*1a50*/  LDG.E.U16 R161, desc[UR60][R78.64] ;  /* 0x0000003c4ea17981 */ /* 0x0000e2000c1e1500 */
[----:B------:R-:W-:Y:S01]  /*1a60*/  LEA.HI.X.SX32 R91, R147, R2, 0x1, P0 ;  /* 0x00000002935b7211 */ /* 0x000fe200000f0eff */
[C---:B------:R-:W-:Y:S01]  /*1a70*/  IMAD R147, R14.reuse, 0x2, R143 ;  /* 0x000000020e937824 */ /* 0x040fe200078e028f */
[C---:B------:R-:W-:Y:S01]  /*1a80*/  LEA R82, P0, R95.reuse, R4, 0x1 ;  /* 0x000000045f527211 */ /* 0x040fe200078008ff */
[----:B------:R1:W3:Y:S02]  /*1a90*/  LDG.E.U16 R163, desc[UR60][R86.64] ;  /* 0x0000003c56a37981 */ /* 0x0002e4000c1e1500 */
[C---:B------:R-:W-:Y:S01]  /*1aa0*/  IMAD R157, R14.reuse, 0x2, R147 ;  /* 0x000000020e9d7824 */ /* 0x040fe200078e0293 */
[-C--:B------:R-:W-:Y:S01]  /*1ab0*/  LEA.HI.X.SX32 R83, R95, R2.reuse, 0x1, P0 ;  /* 0x000000025f537211 */ /* 0x080fe200000f0eff */
[----:B------:R-:W3:Y:S02]  /*1ac0*/  LDG.E.U16 R165, desc[UR60][R90.64] ;  /* 0x0000003c5aa57981 */ /* 0x000ee4000c1e1500 */
[C---:B------:R-:W-:Y:S01]  /*1ad0*/  IMAD R159, R14.reuse, 0x2, R157 ;  /* 0x000000020e9f7824 */ /* 0x040fe200078e029d */
[----:B------:R-:W-:Y:S01]  /*1ae0*/  LEA.HI.X.SX32 R93, R125, R2, 0x1, P1 ;  /* 0x000000027d5d7211 */ /* 0x000fe200008f0eff */
[----:B------:R1:W3:Y:S02]  /*1af0*/  LDG.E.U16 R167, desc[UR60][R82.64] ;  /* 0x0000003c52a77981 */ /* 0x0002e4000c1e1500 */
[C---:B------:R-:W-:Y:S01]  /*1b00*/  IMAD R95, R14.reuse, 0x2, R159 ;  /* 0x000000020e5f7824 */ /* 0x040fe200078e029f */
[C---:B0-----:R-:W-:Y:S01]  /*1b10*/  LEA R78, P0, R153.reuse, R4, 0x1 ;  /* 0x00000004994e7211 */ /* 0x041fe200078008ff */
[----:B------:R0:W3:Y:S02]  /*1b20*/  LDG.E.U16 R169, desc[UR60][R92.64] ;  /* 0x0000003c5ca97981 */ /* 0x0000e4000c1e1500 */
[----:B------:R-:W-:Y:S01]  /*1b30*/  IMAD R125, R14, 0x2, R95 ;  /* 0x000000020e7d7824 */ /* 0x000fe200078e025f */
[----:B------:R-:W-:-:S02]  /*1b40*/  LEA.HI.X.SX32 R79, R153, R2, 0x1, P0 ;  /* 0x00000002994f7211 */ /* 0x000fc400000f0eff */
[-C--:B-1----:R-:W-:Y:S01]  /*1b50*/  LEA R86, P0, R137, R4.reuse, 0x1 ;  /* 0x0000000489567211 */ /* 0x082fe200078008ff */
[C---:B------:R-:W-:Y:S01]  /*1b60*/  IMAD R153, R14.reuse, 0x2, R125 ;  /* 0x000000020e997824 */ /* 0x040fe200078e027d */
[----:B------:R-:W-:Y:S01]  /*1b70*/  LEA R84, P1, R143, R4, 0x1 ;  /* 0x000000048f547211 */ /* 0x000fe200078208ff */
[----:B------:R1:W3:Y:S01]  /*1b80*/  LDG.E.U16 R171, desc[UR60][R78.64] ;  /* 0x0000003c4eab7981 */ /* 0x0002e2000c1e1500 */
[----:B------:R-:W-:Y:S02]  /*1b90*/  LEA.HI.X.SX32 R87, R137, R2, 0x1, P0 ;  /* 0x0000000289577211 */ /* 0x000fe400000f0eff */
[C---:B------:R-:W-:Y:S02]  /*1ba0*/  LEA R137, R14.reuse, R153, 0x1 ;  /* 0x000000990e897211 */ /* 0x040fe400078e08ff */
[----:B------:R-:W-:Y:S01]  /*1bb0*/  LEA R82, P0, R95, R4, 0x1 ;  /* 0x000000045f527211 */ /* 0x000fe200078008ff */
[----:B------:R-:W3:Y:S01]  /*1bc0*/  LDG.E.U16 R173, desc[UR60][R86.64] ;  /* 0x0000003c56ad7981 */ /* 0x000ee2000c1e1500 */
[-C--:B------:R-:W-:Y:S01]  /*1bd0*/  LEA.HI.X.SX32 R85, R143, R2.reuse, 0x1, P1 ;  /* 0x000000028f557211 */ /* 0x080fe200008f0eff */
[----:B------:R-:W-:Y:S01]  /*1be0*/  IMAD R143, R14, 0x2, R137 ;  /* 0x000000020e8f7824 */ /* 0x000fe200078e0289 */
[----:B------:R-:W-:-:S02]  /*1bf0*/  LEA.HI.X.SX32 R83, R95, R2, 0x1, P0 ;  /* 0x000000025f537211 */ /* 0x000fc400000f0eff */
[-C--:B------:R-:W-:Y:S01]  /*1c00*/  LEA R90, P0, R145, R4.reuse, 0x1 ;  /* 0x00000004915a7211 */ /* 0x080fe200078008ff */
[----:B------:R5:W3:Y:S01]  /*1c10*/  LDG.E.U16 R175, desc[UR60][R84.64] ;  /* 0x0000003c54af7981 */ /* 0x000ae2000c1e1500 */
[----:B0-----:R-:W-:Y:S02]  /*1c20*/  LEA R92, P1, R143, R4, 0x1 ;  /* 0x000000048f5c7211 */ /* 0x001fe400078208ff */
[----:B------:R-:W-:Y:S01]  /*1c30*/  LEA.HI.X.SX32 R91, R145, R2, 0x1, P0 ;  /* 0x00000002915b7211 */ /* 0x000fe200000f0eff */
[----:B------:R0:W3:Y:S01]  /*1c40*/  LDG.E.U16 R177, desc[UR60][R82.64] ;  /* 0x0000003c52b17981 */ /* 0x0000e2000c1e1500 */
[----:B------:R-:W-:Y:S02]  /*1c50*/  LEA R94, P0, R121, R4, 0x1 ;  /* 0x00000004795e7211 */ /* 0x000fe400078008ff */
[-C--:B------:R-:W-:Y:S01]  /*1c60*/  LEA.HI.X.SX32 R93, R143, R2.reuse, 0x1, P1 ;  /* 0x000000028f5d7211 */ /* 0x080fe200008f0eff */
[----:B------:R0:W3:Y:S01]  /*1c70*/  LDG.E.U16 R114, desc[UR60][R90.64] ;  /* 0x0000003c5a727981 */ /* 0x0000e2000c1e1500 */
[----:B------:R-:W-:-:S02]  /*1c80*/  LEA.HI.X.SX32 R95, R121, R2, 0x1, P0 ;  /* 0x00000002795f7211 */ /* 0x000fc400000f0eff */
[-C--:B-1----:R-:W-:Y:S01]  /*1c90*/  LEA R78, P1, R149, R4.reuse, 0x1 ;  /* 0x00000004954e7211 */ /* 0x082fe200078208ff */
[----:B------:R1:W3:Y:S01]  /*1ca0*/  LDG.E.U16 R179, desc[UR60][R92.64] ;  /* 0x0000003c5cb37981 */ /* 0x0002e2000c1e1500 */
[----:B-----5:R-:W-:Y:S02]  /*1cb0*/  LEA R84, P0, R131, R4, 0x1 ;  /* 0x0000000483547211 */ /* 0x020fe400078008ff */
[-C--:B------:R-:W-:Y:S01]  /*1cc0*/  LEA.HI.X.SX32 R79, R149, R2.reuse, 0x1, P1 ;  /* 0x00000002954f7211 */ /* 0x080fe200008f0eff */
[----:B------:R-:W-:Y:S01]  /*1cd0*/  IMAD R143, R14, 0x2, R143 ;  /* 0x000000020e8f7824 */ /* 0x000fe200078e028f */
[----:B------:R-:W-:Y:S01]  /*1ce0*/  LEA.HI.X.SX32 R85, R131, R2, 0x1, P0 ;  /* 0x0000000283557211 */ /* 0x000fe200000f0eff */
[----:B------:R5:W3:Y:S01]  /*1cf0*/  LDG.E.U16 R145, desc[UR60][R94.64] ;  /* 0x0000003c5e917981 */ /* 0x000ae2000c1e1500 */
[-C--:B------:R-:W-:Y:S02]  /*1d00*/  LEA R86, P1, R103, R4.reuse, 0x1 ;  /* 0x0000000467567211 */ /* 0x080fe400078208ff */
[----:B0-----:R-:W-:Y:S01]  /*1d10*/  LEA R82, P0, R155, R4, 0x1 ;  /* 0x000000049b527211 */ /* 0x001fe200078008ff */
[----:B------:R-:W3:Y:S01]  /*1d20*/  LDG.E.U16 R149, desc[UR60][R84.64] ;  /* 0x0000003c54957981 */ /* 0x000ee2000c1e1500 */
[----:B------:R-:W-:-:S02]  /*1d30*/  LEA.HI.X.SX32 R87, R103, R2, 0x1, P1 ;  /* 0x0000000267577211 */ /* 0x000fc400008f0eff */
[----:B------:R-:W-:Y:S01]  /*1d40*/  LEA.HI.X.SX32 R83, R155, R2, 0x1, P0 ;  /* 0x000000029b537211 */ /* 0x000fe200000f0eff */
[----:B------:R-:W3:Y:S01]  /*1d50*/  LDG.E.U16 R121, desc[UR60][R78.64] ;  /* 0x0000003c4e797981 */ /* 0x000ee2000c1e1500 */
[-C--:B------:R-:W-:Y:S02]  /*1d60*/  LEA R90, P0, R125, R4.reuse, 0x1 ;  /* 0x000000047d5a7211 */ /* 0x080fe400078008ff */
[----:B-1----:R-:W-:Y:S01]  /*1d70*/  LEA R92, P1, R147, R4, 0x1 ;  /* 0x00000004935c7211 */ /* 0x002fe200078208ff */
[----:B------:R0:W3:Y:S01]  /*1d80*/  LDG.E.U16 R131, desc[UR60][R86.64] ;  /* 0x0000003c56837981 */ /* 0x0000e2000c1e1500 */
[-C--:B------:R-:W-:Y:S02]  /*1d90*/  LEA.HI.X.SX32 R91, R125, R2.reuse, 0x1, P0 ;  /* 0x000000027d5b7211 */ /* 0x080fe400000f0eff */
[----:B------:R-:W-:Y:S02]  /*1da0*/  LEA.HI.X.SX32 R93, R147, R2, 0x1, P1 ;  /* 0x00000002935d7211 */ /* 0x000fe400008f0eff */
[-C--:B-----5:R-:W-:Y:S01]  /*1db0*/  LEA R94, P1, R143, R4.reuse, 0x1 ;  /* 0x000000048f5e7211 */ /* 0x0a0fe200078208ff */
[----:B------:R1:W5:Y:S01]  /*1dc0*/  LDG.E.U16 R147, desc[UR60][R82.64] ;  /* 0x0000003c52937981 */ /* 0x000362000c1e1500 */
[----:B0-----:R-:W-:-:S03]  /*1dd0*/  LEA R86, P0, R151, R4, 0x1 ;  /* 0x0000000497567211 */ /* 0x001fc600078008ff */
[----:B------:R0:W5:Y:S01]  /*1de0*/  LDG.E.U16 R125, desc[UR60][R92.64] ;  /* 0x0000003c5c7d7981 */ /* 0x000162000c1e1500 */
[----:B------:R-:W-:-:S03]  /*1df0*/  LEA.HI.X.SX32 R87, R151, R2, 0x1, P0 ;  /* 0x0000000297577211 */ /* 0x000fc600000f0eff */
[----:B------:R0:W5:Y:S01]  /*1e00*/  LDG.E.U16 R155, desc[UR60][R90.64] ;  /* 0x0000003c5a9b7981 */ /* 0x000162000c1e1500 */
[----:B------:R-:W-:Y:S02]  /*1e10*/  LEA R84, P0, R127, R4, 0x1 ;  /* 0x000000047f547211 */ /* 0x000fe400078008ff */
[----:B------:R-:W-:Y:S01]  /*1e20*/  LEA.HI.X.SX32 R95, R143, R2, 0x1, P1 ;  /* 0x000000028f5f7211 */ /* 0x000fe200008f0eff */
[----:B------:R0:W5:Y:S01]  /*1e30*/  LDG.E.U16 R116, desc[UR60][R86.64] ;  /* 0x0000003c56747981 */ /* 0x000162000c1e1500 */
[----:B------:R-:W-:Y:S02]  /*1e40*/  LEA R78, P1, R123, R4, 0x1 ;  /* 0x000000047b4e7211 */ /* 0x000fe400078208ff */
[----:B------:R-:W-:Y:S01]  /*1e50*/  LEA.HI.X.SX32 R85, R127, R2, 0x1, P0 ;  /* 0x000000027f557211 */ /* 0x000fe200000f0eff */
[----:B------:R-:W-:Y:S01]  /*1e60*/  IMAD R143, R14, 0x2, R143 ;  /* 0x000000020e8f7824 */ /* 0x000fe200078e028f */
[----:B-1----:R-:W-:Y:S01]  /*1e70*/  LEA R82, P0, R139, R4, 0x1 ;  /* 0x000000048b527211 */ /* 0x002fe200078008ff */
[----:B------:R-:W5:Y:S01]  /*1e80*/  LDG.E.U16 R151, desc[UR60][R94.64] ;  /* 0x0000003c5e977981 */ /* 0x000f62000c1e1500 */
[----:B------:R-:W-:-:S02]  /*1e90*/  LEA.HI.X.SX32 R79, R123, R2, 0x1, P1 ;  /* 0x000000027b4f7211 */ /* 0x000fc400008f0eff */
[----:B------:R-:W-:Y:S01]  /*1ea0*/  LEA R102, P1, R133, R4, 0x1 ;  /* 0x0000000485667211 */ /* 0x000fe200078208ff */
[----:B------:R-:W5:Y:S01]  /*1eb0*/  LDG.E.U16 R120, desc[UR60][R84.64] ;  /* 0x0000003c54787981 */ /* 0x000f62000c1e1500 */
[----:B------:R-:W-:Y:S02]  /*1ec0*/  LEA.HI.X.SX32 R83, R139, R2, 0x1, P0 ;  /* 0x000000028b537211 */ /* 0x000fe400000f0eff */
[----:B0-----:R-:W-:Y:S01]  /*1ed0*/  LEA R92, P0, R157, R4, 0x1 ;  /* 0x000000049d5c7211 */ /* 0x001fe200078008ff */
[----:B------:R0:W5:Y:S01]  /*1ee0*/  LDG.E.U16 R118, desc[UR60][R78.64] ;  /* 0x0000003c4e767981 */ /* 0x000162000c1e1500 */
[----:B------:R-:W-:Y:S02]  /*1ef0*/  LEA.HI.X.SX32 R103, R133, R2, 0x1, P1 ;  /* 0x0000000285677211 */ /* 0x000fe400008f0eff */
[----:B------:R-:W-:Y:S01]  /*1f00*/  LEA R90, P1, R153, R4, 0x1 ;  /* 0x00000004995a7211 */ /* 0x000fe200078208ff */
[----:B------:R-:W5:Y:S01]  /*1f10*/  LDG.E.U16 R123, desc[UR60][R82.64] ;  /* 0x0000003c527b7981 */ /* 0x000f62000c1e1500 */
[----:B------:R-:W-:-:S02]  /*1f20*/  LEA.HI.X.SX32 R93, R157, R2, 0x1, P0 ;  /* 0x000000029d5d7211 */ /* 0x000fc400000f0eff */
[----:B------:R-:W-:Y:S01]  /*1f30*/  LEA R86, P0, R143, R4, 0x1 ;  /* 0x000000048f567211 */ /* 0x000fe200078008ff */
[----:B------:R1:W5:Y:S01]  /*1f40*/  LDG.E.U16 R122, desc[UR60][R102.64] ;  /* 0x0000003c667a7981 */ /* 0x000362000c1e1500 */
[----:B0-----:R-:W-:Y:S01]  /*1f50*/  IMAD R79, R14, 0x2, R143 ;  /* 0x000000020e4f7824 */ /* 0x001fe200078e028f */
[-C--:B------:R-:W-:Y:S02]  /*1f60*/  LEA.HI.X.SX32 R91, R153, R2.reuse, 0x1, P1 ;  /* 0x00000002995b7211 */ /* 0x080fe400008f0eff */
[----:B------:R-:W5:Y:S01]  /*1f70*/  LDG.E.U16 R14, desc[UR60][R92.64] ;  /* 0x0000003c5c0e7981 */ /* 0x000f62000c1e1500 */
[----:B------:R-:W-:Y:S02]  /*1f80*/  LEA.HI.X.SX32 R87, R143, R2, 0x1, P0 ;  /* 0x000000028f577211 */ /* 0x000fe400000f0eff */
[-C--:B------:R-:W-:Y:S01]  /*1f90*/  LEA R84, P1, R79, R4.reuse, 0x1 ;  /* 0x000000044f547211 */ /* 0x080fe200078208ff */
[----:B------:R-:W5:Y:S01]  /*1fa0*/  LDG.E.U16 R124, desc[UR60][R90.64] ;  /* 0x0000003c5a7c7981 */ /* 0x000f62000c1e1500 */
[----:B------:R-:W-:-:S02]  /*1fb0*/  LEA R78, P0, R107, R4, 0x1 ;  /* 0x000000046b4e7211 */ /* 0x000fc400078008ff */
[-C--:B------:R-:W-:Y:S01]  /*1fc0*/  LEA.HI.X.SX32 R85, R79, R2.reuse, 0x1, P1 ;  /* 0x000000024f557211 */ /* 0x080fe200008f0eff */
[----:B------:R0:W5:Y:S01]  /*1fd0*/  LDG.E.U16 R126, desc[UR60][R86.64] ;  /* 0x0000003c567e7981 */ /* 0x000162000c1e1500 */
[----:B------:R-:W-:Y:S02]  /*1fe0*/  LEA.HI.X.SX32 R79, R107, R2, 0x1, P0 ;  /* 0x000000026b4f7211 */ /* 0x000fe400000f0eff */
[-C--:B-1----:R-:W-:Y:S01]  /*1ff0*/  LEA R102, P0, R113, R4.reuse, 0x1 ;  /* 0x0000000471667211 */ /* 0x082fe200078008ff */
[----:B------:R1:W5:Y:S01]  /*2000*/  LDG.E.U16 R107, desc[UR60][R84.64] ;  /* 0x0000003c546b7981 */ /* 0x000362000c1e1500 */
[----:B------:R-:W-:Y:S02]  /*2010*/  LEA R94, P1, R115, R4, 0x1 ;  /* 0x00000004735e7211 */ /* 0x000fe400078208ff */
[----:B------:R-:W-:Y:S01]  /*2020*/  LEA.HI.X.SX32 R103, R113, R2, 0x1, P0 ;  /* 0x0000000271677211 */ /* 0x000fe200000f0eff */
[----:B------:R-:W5:Y:S01]  /*2030*/  LDG.E.U16 R78, desc[UR60][R78.64] ;  /* 0x0000003c4e4e7981 */ /* 0x000f62000c1e1500 */
[----:B------:R-:W-:-:S02]  /*2040*/  LEA R82, P0, R129, R4, 0x1 ;  /* 0x0000000481527211 */ /* 0x000fc400078008ff */
[-C--:B------:R-:W-:Y:S01]  /*2050*/  LEA.HI.X.SX32 R95, R115, R2.reuse, 0x1, P1 ;  /* 0x00000002735f7211 */ /* 0x080fe200008f0eff */
[----:B------:R-:W5:Y:S01]  /*2060*/  LDG.E.U16 R102, desc[UR60][R102.64] ;  /* 0x0000003c66667981 */ /* 0x000f62000c1e1500 */
[----:B------:R-:W-:Y:S02]  /*2070*/  LEA.HI.X.SX32 R83, R129, R2, 0x1, P0 ;  /* 0x0000000281537211 */ /* 0x000fe400000f0eff */
[-C--:B0-----:R-:W-:Y:S01]  /*2080*/  LEA R86, P0, R135, R4.reuse, 0x1 ;  /* 0x0000000487567211 */ /* 0x081fe200078008ff */
[----:B------:R0:W5:Y:S01]  /*2090*/  LDG.E.U16 R94, desc[UR60][R94.64] ;  /* 0x0000003c5e5e7981 */ /* 0x000162000c1e1500 */
[----:B------:R-:W-:Y:S02]  /*20a0*/  LEA R90, P1, R141, R4, 0x1 ;  /* 0x000000048d5a7211 */ /* 0x000fe400078208ff */
[-C--:B------:R-:W-:Y:S01]  /*20b0*/  LEA.HI.X.SX32 R87, R135, R2.reuse, 0x1, P0 ;  /* 0x0000000287577211 */ /* 0x080fe200000f0eff */
[----:B------:R-:W5:Y:S01]  /*20c0*/  LDG.E.U16 R82, desc[UR60][R82.64] ;  /* 0x0000003c52527981 */ /* 0x000f62000c1e1500 */
[----:B------:R-:W-:-:S02]  /*20d0*/  LEA.HI.X.SX32 R91, R141, R2, 0x1, P1 ;  /* 0x000000028d5b7211 */ /* 0x000fc400008f0eff */
[-C--:B-1----:R-:W-:Y:S01]  /*20e0*/  LEA R84, P0, R159, R4.reuse, 0x1 ;  /* 0x000000049f547211 */ /* 0x082fe200078008ff */
[----:B------:R-:W5:Y:S01]  /*20f0*/  LDG.E.U16 R86, desc[UR60][R86.64] ;  /* 0x0000003c56567981 */ /* 0x000f62000c1e1500 */
[----:B------:R-:W-:Y:S02]  /*2100*/  LEA R92, P1, R137, R4, 0x1 ;  /* 0x00000004895c7211 */ /* 0x000fe400078208ff */
[-C--:B------:R-:W-:Y:S01]  /*2110*/  LEA.HI.X.SX32 R85, R159, R2.reuse, 0x1, P0 ;  /* 0x000000029f557211 */ /* 0x080fe200000f0eff */
[----:B------:R-:W5:Y:S01]  /*2120*/  LDG.E.U16 R90, desc[UR60][R90.64] ;  /* 0x0000003c5a5a7981 */ /* 0x000f62000c1e1500 */
[----:B------:R-:W-:-:S03]  /*2130*/  LEA.HI.X.SX32 R93, R137, R2, 0x1, P1 ;  /* 0x00000002895d7211 */ /* 0x000fc600008f0eff */
[----:B------:R-:W5:Y:S04]  /*2140*/  LDG.E.U16 R84, desc[UR60][R84.64] ;  /* 0x0000003c54547981 */ /* 0x000f68000c1e1500 */
[----:B------:R-:W5:Y:S01]  /*2150*/  LDG.E.U16 R92, desc[UR60][R92.64] ;  /* 0x0000003c5c5c7981 */ /* 0x000f62000c1e1500 */
[----:B0-----:R-:W0:Y:S01]  /*2160*/  S2R R95, SR_CgaCtaId ;  /* 0x00000000005f7919 */ /* 0x001e220000008800 */
[----:B------:R-:W-:Y:S01]  /*2170*/  SHF.R.S32.HI R79, RZ, 0x6, R3 ;  /* 0x00000006ff4f7819 */ /* 0x000fe20000011403 */
[----:B------:R-:W-:Y:S01]  /*2180*/  IMAD.SHL.U32 R4, R0, 0x2, RZ ;  /* 0x0000000200047824 */ /* 0x000fe200078e00ff */
[----:B------:R-:W-:Y:S02]  /*2190*/  MOV R2, 0x400 ;  /* 0x0000040000027802 */ /* 0x000fe40000000f00 */
[----:B------:R-:W-:-:S04]  /*21a0*/  SGXT R79, R79, 0x1 ;  /* 0x000000014f4f781a */ /* 0x000fc80000000200 */
[----:B------:R-:W-:Y:S02]  /*21b0*/  LOP3.LUT R79, R4, 0x90, R79, 0x78, !PT ;  /* 0x00000090044f7812 */ /* 0x000fe400078e784f */
[----:B------:R-:W-:Y:S02]  /*21c0*/  ISETP.GE.AND P0, PT, R170, 0x1, PT ;  /* 0x00000001aa00780c */ /* 0x000fe40003f06270 */
[----:B0-----:R-:W-:-:S05]  /*21d0*/  LEA R176, R95, R2, 0x18 ;  /* 0x000000025fb07211 */ /* 0x001fca00078ec0ff */
[C---:B------:R-:W-:Y:S01]  /*21e0*/  IMAD.IADD R0, R79.reuse, 0x1, R176 ;  /* 0x000000014f007824 */ /* 0x040fe200078e02b0 */
[----:B------:R-:W-:-:S04]  /*21f0*/  LOP3.LUT R2, R79, 0x20, RZ, 0x3c, !PT ;  /* 0x000000204f027812 */ /* 0x000fc800078e3cff */
[----:B------:R0:W-:Y:S01]  /*2200*/  STS.U16 [R0], R5 ;  /* 0x0000000500007388 */ /* 0x0001e20000000400 */
[----:B------:R-:W-:Y:S01]  /*2210*/  IMAD.IADD R2, R176, 0x1, R2 ;  /* 0x00000001b0027824 */ /* 0x000fe200078e0202 */
[C---:B0-----:R-:W-:Y:S02]  /*2220*/  LOP3.LUT R5, R79.reuse, 0x40, RZ, 0x3c, !PT ;  /* 0x000000404f057812 */ /* 0x041fe400078e3cff */
[----:B------:R-:W-:-:S03]  /*2230*/  LOP3.LUT R79, R79, 0x60, RZ, 0x3c, !PT ;  /* 0x000000604f4f7812 */ /* 0x000fc600078e3cff */
[C---:B------:R-:W-:Y:S01]  /*2240*/  IMAD.IADD R5, R176.reuse, 0x1, R5 ;  /* 0x00000001b0057824 */ /* 0x040fe200078e0205 */
[----:B------:R-:W-:Y:S01]  /*2250*/  IADD3 R79, R176, R79, RZ ;  /* 0x0000004fb04f7210 */ /* 0x000fe20007ffe0ff */
[----:B------:R-:W-:Y:S04]  /*2260*/  STS.U16 [R0+0x400], R9 ;  /* 0x0004000900007388 */ /* 0x000fe80000000400 */
        /* <DEDUP_REMOVED lines=11> */
[----:B--2---:R-:W-:Y:S04]  /*2320*/  STS.U16 [R0+0x3400], R59 ;  /* 0x0034003b00007388 */ /* 0x004fe80000000400 */
[----:B------:R-:W-:Y:S04]  /*2330*/  STS.U16 [R0+0x3800], R63 ;  /* 0x0038003f00007388 */ /* 0x000fe80000000400 */
[----:B------:R-:W-:Y:S04]  /*2340*/  STS.U16 [R0+0x3c00], R67 ;  /* 0x003c004300007388 */ /* 0x000fe80000000400 */
[----:B------:R-:W-:Y:S04]  /*2350*/  STS.U16 [R0+0x4000], R71 ;  /* 0x0040004700007388 */ /* 0x000fe80000000400 */
[----:B------:R-:W-:Y:S04]  /*2360*/  STS.U16 [R0+0x4400], R75 ;  /* 0x0044004b00007388 */ /* 0x000fe80000000400 */
[----:B------:R-:W-:Y:S04]  /*2370*/  STS.U16 [R0+0x4800], R81 ;  /* 0x0048005100007388 */ /* 0x000fe80000000400 */
[----:B------:R-:W-:Y:S04]  /*2380*/  STS.U16 [R0+0x4c00], R97 ;  /* 0x004c006100007388 */ /* 0x000fe80000000400 */
[----:B----4-:R-:W-:Y:S04]  /*2390*/  STS.U16 [R0+0x5000], R101 ;  /* 0x0050006500007388 */ /* 0x010fe80000000400 */
[----:B------:R-:W-:Y:S04]  /*23a0*/  STS.U16 [R0+0x5400], R109 ;  /* 0x0054006d00007388 */ /* 0x000fe80000000400 */
[----:B------:R-:W-:Y:S04]  /*23b0*/  STS.U16 [R0+0x5800], R117 ;  /* 0x0058007500007388 */ /* 0x000fe80000000400 */
[----:B---3--:R-:W-:Y:S04]  /*23c0*/  STS.U16 [R0+0x5c00], R161 ;  /* 0x005c00a100007388 */ /* 0x008fe80000000400 */
[----:B------:R-:W-:Y:S04]  /*23d0*/  STS.U16 [R0+0x6000], R165 ;  /* 0x006000a500007388 */ /* 0x000fe80000000400 */
[----:B------:R-:W-:Y:S04]  /*23e0*/  STS.U16 [R0+0x6400], R167 ;  /* 0x006400a700007388 */ /* 0x000fe80000000400 */
[----:B------:R0:W-:Y:S01]  /*23f0*/  STS.U16 [R0+0x6800], R169 ;  /* 0x006800a900007388 */ /* 0x0001e20000000400 */
[----:B------:R-:W-:Y:S01]  /*2400*/  IMAD.MOV.U32 R216, RZ, RZ, 0x3f800000 ;  /* 0x3f800000ffd87424 */ /* 0x000fe200078e00ff */
[----:B------:R-:W-:-:S02]  /*2410*/  CS2R R128, SRZ ;  /* 0x0000000000807805 */ /* 0x000fc4000001ff00 */
[----:B------:R-:W-:Y:S01]  /*2420*/  STS.U16 [R0+0x6c00], R171 ;  /* 0x006c00ab00007388 */ /* 0x000fe20000000400 */
[----:B------:R-:W-:Y:S02]  /*2430*/  CS2R R132, SRZ ;  /* 0x0000000000847805 */ /* 0x000fe4000001ff00 */
[----:B------:R-:W-:Y:S01]  /*2440*/  CS2R R134, SRZ ;  /* 0x0000000000867805 */ /* 0x000fe2000001ff00 */
[----:B------:R-:W-:Y:S01]  /*2450*/  STS.U16 [R0+0x7000], R173 ;  /* 0x007000ad00007388 */ /* 0x000fe20000000400 */
[----:B0-----:R-:W-:Y:S01]  /*2460*/  IMAD.MOV.U32 R169, RZ, RZ, 0x3f800000 ;  /* 0x3f800000ffa97424 */ /* 0x001fe200078e00ff */
[----:B------:R-:W-:Y:S02]  /*2470*/  CS2R R136, SRZ ;  /* 0x0000000000887805 */ /* 0x000fe4000001ff00 */
[----:B------:R-:W-:Y:S04]  /*2480*/  STS.U16 [R0+0x7400], R175 ;  /* 0x007400af00007388 */ /* 0x000fe80000000400 */
[----:B------:R-:W-:Y:S01]  /*2490*/  STS.U16 [R0+0x7800], R177 ;  /* 0x007800b100007388 */ /* 0x000fe20000000400 */
[----:B------:R-:W-:-:S02]  /*24a0*/  CS2R R138, SRZ ;  /* 0x00000000008a7805 */ /* 0x000fc4000001ff00 */
[----:B------:R-:W-:Y:S02]  /*24b0*/  CS2R R140, SRZ ;  /* 0x00000000008c7805 */ /* 0x000fe4000001ff00 */
[----:B------:R-:W-:Y:S02]  /*24c0*/  CS2R R142, SRZ ;  /* 0x00000000008e7805 */ /* 0x000fe4000001ff00 */
[C---:B------:R-:W-:Y:S01]  /*24d0*/  LOP3.LUT R9, R3.reuse, 0x40, RZ, 0xc0, !PT ;  /* 0x0000004003097812 */ /* 0x040fe200078ec0ff */
[----:B------:R-:W-:Y:S04]  /*24e0*/  STS.U16 [R0+0x7c00], R179 ;  /* 0x007c00b300007388 */ /* 0x000fe80000000400 */
[----:B------:R0:W-:Y:S04]  /*24f0*/  STS.U16 [R2+0x100], R7 ;  /* 0x0001000702007388 */ /* 0x0001e80000000400 */
[----:B------:R-:W-:Y:S04]  /*2500*/  STS.U16 [R2+0x500], R11 ;  /* 0x0005000b02007388 */ /* 0x000fe80000000400 */
[----:B------:R-:W-:Y:S04]  /*2510*/  STS.U16 [R2+0x900], R15 ;  /* 0x0009000f02007388 */ /* 0x000fe80000000400 */
[----:B------:R-:W-:Y:S01]  /*2520*/  STS.U16 [R2+0xd00], R21 ;  /* 0x000d001502007388 */ /* 0x000fe20000000400 */
[----:B0-----:R-:W-:-:S03]  /*2530*/  LOP3.LUT R7, R3, 0x7f, RZ, 0xc0, !PT ;  /* 0x0000007f03077812 */ /* 0x001fc600078ec0ff */
        /* <DEDUP_REMOVED lines=21> */
[----:B------:R0:W-:Y:S04]  /*2690*/  STS.U16 [R2+0x6500], R145 ;  /* 0x0065009102007388 */ /* 0x0001e80000000400 */
[----:B------:R1:W-:Y:S04]  /*26a0*/  STS.U16 [R2+0x6900], R131 ;  /* 0x0069008302007388 */ /* 0x0003e80000000400 */
[----:B------:R2:W-:Y:S04]  /*26b0*/  STS.U16 [R2+0x6d00], R149 ;  /* 0x006d009502007388 */ /* 0x0005e80000000400 */
[----:B-----5:R3:W-:Y:S01]  /*26c0*/  STS.U16 [R2+0x7100], R147 ;  /* 0x0071009302007388 */ /* 0x0207e20000000400 */
[----:B0-----:R-:W-:-:S03]  /*26d0*/  CS2R R144, SRZ ;  /* 0x0000000000907805 */ /* 0x001fc6000001ff00 */
[----:B------:R-:W-:Y:S01]  /*26e0*/  STS.U16 [R2+0x7500], R125 ;  /* 0x0075007d02007388 */ /* 0x000fe20000000400 */
[----:B-1----:R-:W-:-:S03]  /*26f0*/  CS2R R130, SRZ ;  /* 0x0000000000827805 */ /* 0x002fc6000001ff00 */
[----:B------:R-:W-:Y:S01]  /*2700*/  STS.U16 [R2+0x7900], R155 ;  /* 0x0079009b02007388 */ /* 0x000fe20000000400 */
[----:B--2---:R-:W-:-:S03]  /*2710*/  CS2R R148, SRZ ;  /* 0x0000000000947805 */ /* 0x004fc6000001ff00 */
[----:B------:R0:W-:Y:S01]  /*2720*/  STS.U16 [R2+0x7d00], R151 ;  /* 0x007d009702007388 */ /* 0x0001e20000000400 */
[----:B---3--:R-:W-:-:S03]  /*2730*/  CS2R R146, SRZ ;  /* 0x0000000000927805 */ /* 0x008fc6000001ff00 */
[----:B------:R-:W-:Y:S04]  /*2740*/  STS.U16 [R5+0x200], R6 ;  /* 0x0002000605007388 */ /* 0x000fe80000000400 */
[----:B------:R-:W-:Y:S01]  /*2750*/  STS.U16 [R5+0x600], R10 ;  /* 0x0006000a05007388 */ /* 0x000fe20000000400 */
[----:B0-----:R-:W-:-:S03]  /*2760*/  CS2R R150, SRZ ;  /* 0x0000000000967805 */ /* 0x001fc6000001ff00 */
[----:B------:R0:W-:Y:S04]  /*2770*/  STS.U16 [R5+0xa00], R16 ;  /* 0x000a001005007388 */ /* 0x0001e80000000400 */
[----:B------:R-:W-:Y:S04]  /*2780*/  STS.U16 [R5+0xe00], R18 ;  /* 0x000e001205007388 */ /* 0x000fe80000000400 */
[----:B------:R-:W-:Y:S01]  /*2790*/  STS.U16 [R5+0x1200], R22 ;  /* 0x0012001605007388 */ /* 0x000fe20000000400 */
[----:B0-----:R-:W-:-:S03]  /*27a0*/  IMAD.MOV.U32 R16, RZ, RZ, -0x800000 ;  /* 0xff800000ff107424 */ /* 0x001fc600078e00ff */
[----:B------:R0:W-:Y:S04]  /*27b0*/  STS.U16 [R5+0x1600], R26 ;  /* 0x0016001a05007388 */ /* 0x0001e80000000400 */
[----:B------:R1:W-:Y:S04]  /*27c0*/  STS.U16 [R5+0x1a00], R30 ;  /* 0x001a001e05007388 */ /* 0x0003e80000000400 */
[----:B------:R2:W-:Y:S01]  /*27d0*/  STS.U16 [R5+0x1e00], R34 ;  /* 0x001e002205007388 */ /* 0x0005e20000000400 */
[----:B0-----:R-:W-:-:S03]  /*27e0*/  CS2R R26, SRZ ;  /* 0x00000000001a7805 */ /* 0x001fc6000001ff00 */
[----:B------:R0:W-:Y:S01]  /*27f0*/  STS.U16 [R5+0x2200], R38 ;  /* 0x0022002605007388 */ /* 0x0001e20000000400 */
[----:B-1----:R-:W-:-:S03]  /*2800*/  CS2R R30, SRZ ;  /* 0x00000000001e7805 */ /* 0x002fc6000001ff00 */
[----:B------:R1:W-:Y:S01]  /*2810*/  STS.U16 [R5+0x2600], R42 ;  /* 0x0026002a05007388 */ /* 0x0003e20000000400 */
[----:B--2---:R-:W-:-:S03]  /*2820*/  CS2R R34, SRZ ;  /* 0x0000000000227805 */ /* 0x004fc6000001ff00 */
        /* <DEDUP_REMOVED lines=22> */
[----:B------:R-:W-:Y:S01]  /*2990*/  STS.U16 [R5+0x5600], R106 ;  /* 0x0056006a05007388 */ /* 0x000fe20000000400 */
[----:B--2---:R-:W-:-:S03]  /*29a0*/  CS2R R96, SRZ ;  /* 0x0000000000607805 */ /* 0x004fc6000001ff00 */
[----:B------:R1:W-:Y:S01]  /*29b0*/  STS.U16 [R5+0x5a00], R110 ;  /* 0x005a006e05007388 */ /* 0x0003e20000000400 */
[----:B0-----:R-:W-:-:S03]  /*29c0*/  CS2R R100, SRZ ;  /* 0x0000000000647805 */ /* 0x001fc6000001ff00 */
[----:B------:R0:W-:Y:S04]  /*29d0*/  STS.U16 [R5+0x5e00], R114 ;  /* 0x005e007205007388 */ /* 0x0001e80000000400 */
[----:B------:R2:W-:Y:S01]  /*29e0*/  STS.U16 [R5+0x6200], R116 ;  /* 0x0062007405007388 */ /* 0x0005e20000000400 */
[----:B-1----:R-:W-:-:S03]  /*29f0*/  CS2R R110, SRZ ;  /* 0x00000000006e7805 */ /* 0x002fc6000001ff00 */
[----:B------:R1:W-:Y:S01]  /*2a00*/  STS.U16 [R5+0x6600], R118 ;  /* 0x0066007605007388 */ /* 0x0003e20000000400 */
[----:B0-----:R-:W-:-:S03]  /*2a10*/  CS2R R114, SRZ ;  /* 0x0000000000727805 */ /* 0x001fc6000001ff00 */
[----:B------:R0:W-:Y:S01]  /*2a20*/  STS.U16 [R5+0x6a00], R120 ;  /* 0x006a007805007388 */ /* 0x0001e20000000400 */
[----:B--2---:R-:W-:-:S03]  /*2a30*/  CS2R R116, SRZ ;  /* 0x0000000000747805 */ /* 0x004fc6000001ff00 */
[----:B------:R-:W-:Y:S01]  /*2a40*/  STS.U16 [R5+0x6e00], R122 ;  /* 0x006e007a05007388 */ /* 0x000fe20000000400 */
[----:B-1----:R-:W-:-:S03]  /*2a50*/  CS2R R118, SRZ ;  /* 0x0000000000767805 */ /* 0x002fc6000001ff00 */
[----:B------:R1:W-:Y:S01]  /*2a60*/  STS.U16 [R5+0x7200], R123 ;  /* 0x0072007b05007388 */ /* 0x0003e20000000400 */
[----:B0-----:R-:W-:-:S03]  /*2a70*/  CS2R R120, SRZ ;  /* 0x0000000000787805 */ /* 0x001fc6000001ff00 */
[----:B------:R-:W-:Y:S04]  /*2a80*/  STS.U16 [R5+0x7600], R14 ;  /* 0x0076000e05007388 */ /* 0x000fe80000000400 */
[----:B------:R0:W-:Y:S01]  /*2a90*/  STS.U16 [R5+0x7a00], R124 ;  /* 0x007a007c05007388 */ /* 0x0001e20000000400 */
[----:B-1----:R-:W-:-:S03]  /*2aa0*/  CS2R R122, SRZ ;  /* 0x00000000007a7805 */ /* 0x002fc6000001ff00 */
[----:B------:R1:W-:Y:S04]  /*2ab0*/  STS.U16 [R5+0x7e00], R126 ;  /* 0x007e007e05007388 */ /* 0x0003e80000000400 */
[----:B------:R-:W-:Y:S01]  /*2ac0*/  STS.U16 [R79+0x300], R8 ;  /* 0x000300084f007388 */ /* 0x000fe20000000400 */
[----:B0-----:R-:W-:-:S03]  /*2ad0*/  CS2R R124, SRZ ;  /* 0x00000000007c7805 */ /* 0x001fc6000001ff00 */
[----:B------:R-:W-:Y:S01]  /*2ae0*/  STS.U16 [R79+0x700], R12 ;  /* 0x0007000c4f007388 */ /* 0x000fe20000000400 */
[----:B-1----:R-:W-:Y:S01]  /*2af0*/  IMAD.MOV.U32 R5, RZ, RZ, -0x800000 ;  /* 0xff800000ff057424 */ /* 0x002fe200078e00ff */
[----:B------:R-:W-:Y:S02]  /*2b00*/  CS2R R126, SRZ ;  /* 0x00000000007e7805 */ /* 0x000fe4000001ff00 */
[----:B------:R-:W-:Y:S04]  /*2b10*/  STS.U16 [R79+0xb00], R17 ;  /* 0x000b00114f007388 */ /* 0x000fe80000000400 */
[----:B------:R-:W-:Y:S04]  /*2b20*/  STS.U16 [R79+0xf00], R20 ;  /* 0x000f00144f007388 */ /* 0x000fe80000000400 */
        /* <DEDUP_REMOVED lines=38> */
[----:B------:R-:W-:Y:S01]  /*2d90*/  STS.U16 [R79+0x5f00], R78 ;  /* 0x005f004e4f007388 */ /* 0x000fe20000000400 */
[----:B0-----:R-:W-:-:S03]  /*2da0*/  CS2R R108, SRZ ;  /* 0x00000000006c7805 */ /* 0x001fc6000001ff00 */
[----:B------:R0:W-:Y:S01]  /*2db0*/  STS.U16 [R79+0x6300], R102 ;  /* 0x006300664f007388 */ /* 0x0001e20000000400 */
[----:B-1----:R-:W-:-:S03]  /*2dc0*/  CS2R R112, SRZ ;  /* 0x0000000000707805 */ /* 0x002fc6000001ff00 */
        /* <DEDUP_REMOVED lines=10> */
[----:B-1----:R-:W-:Y:S02]  /*2e70*/  CS2R R90, SRZ ;  /* 0x00000000005a7805 */ /* 0x002fe4000001ff00 */
[----:B--2---:R-:W-:Y:S02]  /*2e80*/  CS2R R84, SRZ ;  /* 0x0000000000547805 */ /* 0x004fe4000001ff00 */
[----:B0-----:R-:W-:Y:S02]  /*2e90*/  CS2R R78, SRZ ;  /* 0x00000000004e7805 */ /* 0x001fe4000001ff00 */
[----:B------:R-:W-:Y:S01]  /*2ea0*/  CS2R R92, SRZ ;  /* 0x00000000005c7805 */ /* 0x000fe2000001ff00 */
[----:B------:R-:W-:Y:S06]  /*2eb0*/  @!P0 BRA `(.L_x_0) ;  /* 0x0000005800148947 */ /* 0x000fec0003800000 */
[----:B------:R-:W0:Y:S01]  /*2ec0*/  LDC R34, c[0x0][0x268] ;  /* 0x00009a00ff227b82 */ /* 0x000e220000000800 */
[----:B------:R-:W-:Y:S01]  /*2ed0*/  SHF.R.U32.HI R8, RZ, 0x5, R3 ;  /* 0x00000005ff087819 */ /* 0x000fe20000011603 */
[----:B------:R-:W-:Y:S01]  /*2ee0*/  IMAD R6, R9, 0x40, R4 ;  /* 0x0000004009067824 */ /* 0x000fe200078e0204 */
[----:B------:R-:W-:Y:S01]  /*2ef0*/  SHF.R.U32.HI R252, RZ, 0x4, R176 ;  /* 0x00000004fffc7819 */ /* 0x000fe200000116b0 */
[----:B------:R-:W-:Y:S01]  /*2f00*/  VIADD R5, R176, 0x8000 ;  /* 0x00008000b0057836 */ /* 0x000fe20000000000 */
[----:B------:R-:W-:Y:S01]  /*2f10*/  SGXT.U32 R4, R8, 0x2 ;  /* 0x000000020804781a */ /* 0x000fe20000000000 */
[----:B------:R-:W-:Y:S01]  /*2f20*/  IMAD.MOV.U32 R193, RZ, RZ, RZ ;  /* 0x000000ffffc17224 */ /* 0x000fe200078e00ff */
[----:B------:R-:W-:Y:S01]  /*2f30*/  SGXT.U32 R252, R252, 0xe ;  /* 0x0000000efcfc781a */ /* 0x000fe20000000000 */
[----:B------:R-:W1:Y:S01]  /*2f40*/  LDC.64 R250, c[0x0][0x260] ;  /* 0x00009800fffa7b82 */ /* 0x000e620000000a00 */
[----:B------:R-:W-:Y:S01]  /*2f50*/  SHF.R.U32.HI R5, RZ, 0x4, R5 ;  /* 0x00000004ff057819 */ /* 0x000fe20000011605 */
[----:B------:R-:W-:Y:S01]  /*2f60*/  UMOV UR8, 0xfffffffe ;  /* 0xfffffffe00087882 */ /* 0x000fe20000000000 */
[----:B------:R-:W-:Y:S01]  /*2f70*/  IADD3 R10, P0, R252, 0x80, RZ ;  /* 0x00000080fc0a7810 */ /* 0x000fe20007f1e0ff */
[----:B------:R-:W-:Y:S01]  /*2f80*/  UMOV UR9, 0x7fffffdf ;  /* 0x7fffffdf00097882 */ /* 0x000fe20000000000 */
[----:B------:R-:W-:-:S02]  /*2f90*/  SGXT.U32 R192, R5, 0xe ;  /* 0x0000000e05c0781a */ /* 0x000fc40000000000 */
[----:B------:R-:W-:Y:S02]  /*2fa0*/  CS2R R36, SRZ ;  /* 0x0000000000247805 */ /* 0x000fe4000001ff00 */
[----:B------:R-:W-:Y:S01]  /*2fb0*/  MOV R5, RZ ;  /* 0x000000ff00057202 */ /* 0x000fe20000000f00 */
[----:B------:R-:W2:Y:S01]  /*2fc0*/  LDC.64 R8, c[0x0][0x250] ;  /* 0x00009400ff087b82 */ /* 0x000ea20000000a00 */
[----:B------:R-:W-:Y:S01]  /*2fd0*/  R2UR UR4, R10 ;  /* 0x000000000a0472ca */ /* 0x000fe200000e0000 */
[----:B------:R-:W-:Y:S01]  /*2fe0*/  IMAD.MOV.U32 R10, RZ, RZ, RZ ;  /* 0x000000ffff0a7224 */ /* 0x000fe200078e00ff */
[----:B------:R-:W-:Y:S02]  /*2ff0*/  IADD3.X R5, R5, 0x40000040, RZ, P0, !PT ;  /* 0x4000004005057810 */ /* 0x000fe400007fe4ff */
[----:B------:R-:W-:Y:S02]  /*3000*/  CS2R R38, SRZ ;  /* 0x0000000000267805 */ /* 0x000fe4000001ff00 */
[----:B------:R-:W-:-:S02]  /*3010*/  R2UR UR6, R192 ;  /* 0x00000000c00672ca */ /* 0x000fc400000e0000 */
[----:B------:R-:W-:Y:S02]  /*3020*/  CS2R R40, SRZ ;  /* 0x0000000000287805 */ /* 0x000fe4000001ff00 */
[----:B------:R-:W-:Y:S01]  /*3030*/  R2UR UR5, R5 ;  /* 0x00000000050572ca */ /* 0x000fe200000e0000 */
[----:B0-----:R-:W-:Y:S01]  /*3040*/  IMAD R13, R4, R34, RZ ;  /* 0x00000022040d7224 */ /* 0x001fe200078e02ff */
[----:B------:R-:W0:Y:S01]  /*3050*/  LDC R12, c[0x0][0x258] ;  /* 0x00009600ff0c7b82 */ /* 0x000e220000000800 */
[----:B------:R-:W-:Y:S02]  /*3060*/  IADD3 R4, P1, R192, 0x2, RZ ;  /* 0x00000002c0047810 */ /* 0x000fe40007f3e0ff */
[----:B------:R-:W-:Y:S01]  /*3070*/  CS2R R42, SRZ ;  /* 0x00000000002a7805 */ /* 0x000fe2000001ff00 */
[----:B------:R-:W-:Y:S01]  /*3080*/  IMAD R14, R34, 0x4, R13 ;  /* 0x00000004220e7824 */ /* 0x000fe200078e020d */
[----:B------:R-:W-:Y:S02]  /*3090*/  R2UR UR7, R193 ;  /* 0x00000000c10772ca */ /* 0x000fe400000e0000 */
[----:B------:R-:W-:-:S02]  /*30a0*/  CS2R R44, SRZ ;  /* 0x00000000002c7805 */ /* 0x000fc4000001ff00 */
[----:B------:R-:W-:Y:S01]  /*30b0*/  R2UR UR10, R4 ;  /* 0x00000000040a72ca */ /* 0x000fe200000e0000 */
[----:B------:R-:W-:Y:S01]  /*30c0*/  IMAD R15, R34, 0x4, R14 ;  /* 0x00000004220f7824 */ /* 0x000fe200078e020e */
[----:B------:R-:W3:Y:S01]  /*30d0*/  LDC.64 R222, c[0x0][0x220] ;  /* 0x00008800ffde7b82 */ /* 0x000ee20000000a00 */
[----:B------:R-:W-:Y:S01]  /*30e0*/  LOP3.LUT R4, R3, 0x1f, RZ, 0xc0, !PT ;  /* 0x0000001f03047812 */ /* 0x000fe200078ec0ff */
[----:B-1----:R-:W-:Y:S01]  /*30f0*/  IMAD R250, R168, R250, RZ ;  /* 0x000000faa8fa7224 */ /* 0x002fe200078e02ff */
[----:B------:R-:W-:Y:S01]  /*3100*/  IADD3.X R11, R10, 0x40000040, RZ, P1, !PT ;  /* 0x400000400a0b7810 */ /* 0x000fe20000ffe4ff */
[----:B------:R-:W-:Y:S01]  /*3110*/  IMAD R16, R34, 0x4, R15 ;  /* 0x0000000422107824 */ /* 0x000fe200078e020f */
[----:B------:R-:W-:Y:S01]  /*3120*/  MOV R216, 0x3f800000 ;  /* 0x3f80000000d87802 */ /* 0x000fe20000000f00 */
[----:B------:R-:W-:Y:S01]  /*3130*/  IMAD R4, R4, R251, RZ ;  /* 0x000000fb04047224 */ /* 0x000fe200078e02ff */
[----:B------:R-:W-:Y:S01]  /*3140*/  R2UR UR11, R11 ;  /* 0x000000000b0b72ca */ /* 0x000fe200000e0000 */
[----:B------:R-:W1:Y:S01]  /*3150*/  LDC.64 R196, c[0x0][0x218] ;  /* 0x00008600ffc47b82 */ /* 0x000e620000000a00 */
[----:B------:R-:W-:Y:S01]  /*3160*/  IMAD R17, R34, 0x4, R16 ;  /* 0x0000000422117824 */ /* 0x000fe200078e0210 */
[----:B------:R-:W-:Y:S01]  /*3170*/  LEA.HI R11, R3, 0xbc, RZ, 0x1b ;  /* 0x000000bc030b7811 */ /* 0x000fe200078fd8ff */
[----:B------:R-:W-:Y:S01]  /*3180*/  IMAD.SHL.U32 R5, R250, 0x2, RZ ;  /* 0x00000002fa057824 */ /* 0x000fe200078e00ff */
[----:B------:R-:W-:Y:S01]  /*3190*/  UIADD3.64 UR6, UR6, -UR8, URZ ;  /* 0x8000000806067297 */ /* 0x000fe2000fffe03f */
[----:B------:R-:W-:Y:S01]  /*31a0*/  IMAD R18, R34, 0x4, R17 ;  /* 0x0000000422127824 */ /* 0x000fe200078e0211 */
[----:B------:R-:W-:Y:S01]  /*31b0*/  CS2R R46, SRZ ;  /* 0x00000000002e7805 */ /* 0x000fe2000001ff00 */
[----:B------:R-:W-:Y:S01]  /*31c0*/  IMAD.SHL.U32 R10, R4, 0x2, RZ ;  /* 0x00000002040a7824 */ /* 0x000fe200078e00ff */
[----:B------:R-:W-:Y:S01]  /*31d0*/  CS2R R48, SRZ ;  /* 0x0000000000307805 */ /* 0x000fe2000001ff00 */
[----:B------:R-:W-:Y:S01]  /*31e0*/  IMAD R19, R34, 0x4, R18 ;  /* 0x0000000422137824 */ /* 0x000fe200078e0212 */
[----:B------:R-:W-:Y:S01]  /*31f0*/  CS2R R50, SRZ ;  /* 0x0000000000327805 */ /* 0x000fe2000001ff00 */
[----:B--2---:R-:W-:Y:S01]  /*3200*/  IMAD R8, R168, R8, RZ ;  /* 0x00000008a8087224 */ /* 0x004fe200078e02ff */
[----:B------:R-:W-:Y:S01]  /*3210*/  CS2R R52, SRZ ;  /* 0x0000000000347805 */ /* 0x000fe2000001ff00 */
[----:B0-----:R-:W-:Y:S01]  /*3220*/  IMAD R7, R7, R12, RZ ;  /* 0x0000000c07077224 */ /* 0x001fe200078e02ff */
[----:B------:R-:W-:Y:S01]  /*3230*/  LEA R20, R34, R19, 0x3 ;  /* 0x0000001322147211 */ /* 0x000fe200078e18ff */
[----:B------:R-:W-:Y:S01]  /*3240*/  IMAD.HI R250, R250, 0x2, RZ ;  /* 0x00000002fafa7827 */ /* 0x000fe200078e02ff */
[----:B---3--:R-:W-:-:S02]  /*3250*/  IADD3 R222, P2, P3, R10, R222, R5 ;  /* 0x000000de0ade7210 */ /* 0x008fc40007b5e005 */
[----:B------:R-:W-:Y:S02]  /*3260*/  CS2R R54, SRZ ;  /* 0x0000000000367805 */ /* 0x000fe4000001ff00 */
[----:B------:R-:W-:Y:S01]  /*3270*/  LEA.HI R10, R3, 0x9c, RZ, 0x1b ;  /* 0x0000009c030a7811 */ /* 0x000fe200078fd8ff */
[----:B------:R-:W-:Y:S01]  /*3280*/  IMAD.HI R5, R4, 0x2, RZ ;  /* 0x0000000204057827 */ /* 0x000fe200078e02ff */
[-C--:B------:R-:W-:Y:S02]  /*3290*/  LEA R170, P5, R13, R222.reuse, 0x1 ;  /* 0x000000de0daa7211 */ /* 0x080fe400078a08ff */
[----:B------:R-:W-:Y:S02]  /*32a0*/  CS2R R56, SRZ ;  /* 0x0000000000387805 */ /* 0x000fe4000001ff00 */
[----:B------:R-:W-:Y:S01]  /*32b0*/  LEA R168, P6, R14, R222, 0x1 ;  /* 0x000000de0ea87211 */ /* 0x000fe200078c08ff */
[----:B------:R-:W-:Y:S01]  /*32c0*/  IMAD R4, R12, 0x80, R7 ;  /* 0x000000800c047824 */ /* 0x000fe200078e0207 */
[----:B-1----:R-:W-:Y:S01]  /*32d0*/  LEA R196, P0, R8, R196, 0x1 ;  /* 0x000000c408c47211 */ /* 0x002fe200078008ff */
[----:B------:R-:W-:Y:S01]  /*32e0*/  IMAD R21, R34, 0x4, R20 ;  /* 0x0000000422157824 */ /* 0x000fe200078e0214 */
[----:B------:R-:W-:Y:S01]  /*32f0*/  IADD3.X R250, R5, R223, R250, P2, P3 ;  /* 0x000000df05fa7210 */ /* 0x000fe200017e64fa */
[----:B------:R-:W-:Y:S01]  /*3300*/  IMAD R29, R10, R34, RZ ;  /* 0x000000220a1d7224 */ /* 0x000fe200078e02ff */
[----:B------:R-:W-:Y:S01]  /*3310*/  LEA.HI.X.SX32 R8, R8, R197, 0x1, P0 ;  /* 0x000000c508087211 */ /* 0x000fe200000f0eff */
[----:B------:R-:W-:Y:S01]  /*3320*/  IMAD R22, R34, 0x4, R21 ;  /* 0x0000000422167824 */ /* 0x000fe200078e0215 */
[----:B------:R-:W-:Y:S01]  /*3330*/  LEA R194, P0, R7, R196, 0x1 ;  /* 0x000000c407c27211 */ /* 0x000fe200078008ff */
[----:B------:R-:W-:Y:S01]  /*3340*/  IMAD R30, R11, R34, RZ ;  /* 0x000000220b1e7224 */ /* 0x000fe200078e02ff */
[----:B------:R-:W-:Y:S01]  /*3350*/  LEA R196, P1, R4, R196, 0x1 ;  /* 0x000000c404c47211 */ /* 0x000fe200078208ff */
[----:B------:R-:W-:Y:S01]  /*3360*/  IMAD R23, R34, 0x4, R22 ;  /* 0x0000000422177824 */ /* 0x000fe200078e0216 */
[-C--:B------:R-:W-:Y:S01]  /*3370*/  LEA.HI.X.SX32 R195, R7, R8.reuse, 0x1, P0 ;  /* 0x0000000807c37211 */ /* 0x080fe200000f0eff */
[----:B------:R-:W-:Y:S01]  /*3380*/  IMAD R152, R9, 0xb, RZ ;  /* 0x0000000b09987824 */ /* 0x000fe200078e02ff */
[----:B------:R-:W-:Y:S01]  /*3390*/  LEA.HI.X.SX32 R197, R4, R8, 0x1, P1 ;  /* 0x0000000804c57211 */ /* 0x000fe200008f0eff */
[C---:B------:R-:W-:Y:S01]  /*33a0*/  IMAD R24, R34.reuse, 0x4, R23 ;  /* 0x0000000422187824 */ /* 0x040fe200078e0217 */
[----:B------:R-:W-:Y:S01]  /*33b0*/  LEA.HI R4, R3, 0x1c, RZ, 0x1b ;  /* 0x0000001c03047811 */ /* 0x000fe200078fd8ff */
[----:B------:R-:W-:Y:S01]  /*33c0*/  IMAD R153, R9, 0xc, RZ ;  /* 0x0000000c09997824 */ /* 0x000fe200078e02ff */
[C---:B------:R-:W-:Y:S01]  /*33d0*/  LEA.HI R5, R3.reuse, 0x3c, RZ, 0x1b ;  /* 0x0000003c03057811 */ /* 0x040fe200078fd8ff */
[----:B------:R-:W-:Y:S01]  /*33e0*/  IMAD R25, R34, 0x4, R24 ;  /* 0x0000000422197824 */ /* 0x000fe200078e0218 */
[C---:B------:R-:W-:Y:S01]  /*33f0*/  LEA.HI R7, R3.reuse, 0x5c, RZ, 0x1b ;  /* 0x0000005c03077811 */ /* 0x040fe200078fd8ff */
[-C--:B------:R-:W-:Y:S01]  /*3400*/  IMAD R4, R4, R34.reuse, RZ ;  /* 0x0000002204047224 */ /* 0x080fe200078e02ff */
[----:B------:R-:W-:Y:S01]  /*3410*/  LEA.HI R8, R3, 0x7c, RZ, 0x1b ;  /* 0x0000007c03087811 */ /* 0x000fe200078fd8ff */
[-C--:B------:R-:W-:Y:S01]  /*3420*/  IMAD R26, R5, R34.reuse, RZ ;  /* 0x00000022051a7224 */ /* 0x080fe200078e02ff */
[----:B------:R-:W-:Y:S01]  /*3430*/  LEA.HI R12, R3, 0xdc, RZ, 0x1b ;  /* 0x000000dc030c7811 */ /* 0x000fe200078fd8ff */
[----:B------:R-:W-:Y:S01]  /*3440*/  IMAD R27, R7, R34, RZ ;  /* 0x00000022071b7224 */ /* 0x000fe200078e02ff */
[----:B------:R-:W-:Y:S01]  /*3450*/  LEA.HI.X.SX32 R171, R13, R250, 0x1, P5 ;  /* 0x000000fa0dab7211 */ /* 0x000fe200028f0eff */
[----:B------:R-:W-:Y:S01]  /*3460*/  IMAD R28, R8, R34, RZ ;  /* 0x00000022081c7224 */ /* 0x000fe200078e02ff */
[----:B------:R-:W-:Y:S01]  /*3470*/  LEA R182, P0, R4, R222, 0x1 ;  /* 0x000000de04b67211 */ /* 0x000fe200078008ff */
[----:B------:R-:W-:Y:S01]  /*3480*/  IMAD R5, R34, 0x4, R25 ;  /* 0x0000000422057824 */ /* 0x000fe200078e0219 */
[----:B------:R-:W-:Y:S01]  /*3490*/  LEA.HI.X.SX32 R169, R14, R250, 0x1, P6 ;  /* 0x000000fa0ea97211 */ /* 0x000fe200030f0eff */
[----:B------:R-:W-:Y:S01]  /*34a0*/  IMAD R31, R12, R34, RZ ;  /* 0x000000220c1f7224 */ /* 0x000fe200078e02ff */
[-C--:B------:R-:W-:Y:S01]  /*34b0*/  LEA R180, P1, R26, R222.reuse, 0x1 ;  /* 0x000000de1ab47211 */ /* 0x080fe200078208ff */
[----:B------:R0:W-:Y:S01]  /*34c0*/  STL.64 [R1+0x1b8], R170 ;  /* 0x0001b8aa01007387 */ /* 0x0001e20000100a00 */
[-C--:B------:R-:W-:Y:S01]  /*34d0*/  LEA R178, P2, R27, R222.reuse, 0x1 ;  /* 0x000000de1bb27211 */ /* 0x080fe200078408ff */
[----:B------:R-:W-:Y:S01]  /*34e0*/  IMAD R7, R34, 0x8, R5 ;  /* 0x0000000822077824 */ /* 0x000fe200078e0205 */
[-C--:B------:R-:W-:Y:S01]  /*34f0*/  LEA R174, P3, R28, R222.reuse, 0x1 ;  /* 0x000000de1cae7211 */ /* 0x080fe200078608ff */
[----:B------:R1:W-:Y:S01]  /*3500*/  STL.64 [R1+0x1b0], R168 ;  /* 0x0001b0a801007387 */ /* 0x0003e20000100a00 */
[----:B------:R-:W-:Y:S01]  /*3510*/  LEA.HI R3, R3, 0xfc, RZ, 0x1b ;  /* 0x000000fc03037811 */ /* 0x000fe200078fd8ff */
[----:B------:R-:W-:Y:S01]  /*3520*/  IMAD R154, R9, 0xd, RZ ;  /* 0x0000000d099a7824 */ /* 0x000fe200078e02ff */
[----:B------:R-:W-:Y:S01]  /*3530*/  LEA R172, P4, R29, R222, 0x1 ;  /* 0x000000de1dac7211 */ /* 0x000fe200078808ff */
[----:B------:R-:W-:Y:S01]  /*3540*/  IMAD R155, R9, 0xe, RZ ;  /* 0x0000000e099b7824 */ /* 0x000fe200078e02ff */
[----:B------:R-:W-:Y:S01]  /*3550*/  LEA.HI.X.SX32 R183, R4, R250, 0x1, P0 ;  /* 0x000000fa04b77211 */ /* 0x000fe200000f0eff */
[----:B------:R-:W-:Y:S01]  /*3560*/  IMAD R32, R3, R34, RZ ;  /* 0x0000002203207224 */ /* 0x000fe200078e02ff */
[----:B------:R-:W-:Y:S01]  /*3570*/  LEA.HI.X.SX32 R181, R26, R250, 0x1, P1 ;  /* 0x000000fa1ab57211 */ /* 0x000fe200008f0eff */
[----:B------:R-:W-:Y:S01]  /*3580*/  IMAD R156, R9, 0xf, RZ ;  /* 0x0000000f099c7824 */ /* 0x000fe200078e02ff */
[----:B0-----:R-:W-:Y:S01]  /*3590*/  LEA R170, P5, R30, R222, 0x1 ;  /* 0x000000de1eaa7211 */ /* 0x001fe200078a08ff */
[----:B------:R-:W-:Y:S01]  /*35a0*/  STL.64 [R1+0x180], R182 ;  /* 0x000180b601007387 */ /* 0x000fe20000100a00 */
[----:B------:R-:W-:Y:S01]  /*35b0*/  LEA.HI.X.SX32 R179, R27, R250, 0x1, P2 ;  /* 0x000000fa1bb37211 */ /* 0x000fe200010f0eff */
[----:B------:R-:W-:Y:S01]  /*35c0*/  IMAD.SHL.U32 R157, R9, 0x10, RZ ;  /* 0x00000010099d7824 */ /* 0x000fe200078e00ff */
[----:B-1----:R-:W-:Y:S01]  /*35d0*/  LEA R168, P6, R31, R222, 0x1 ;  /* 0x000000de1fa87211 */ /* 0x002fe200078c08ff */
[----:B------:R-:W-:Y:S01]  /*35e0*/  STL.64 [R1+0x140], R180 ;  /* 0x000140b401007387 */ /* 0x000fe20000100a00 */
[-C--:B------:R-:W-:Y:S01]  /*35f0*/  LEA.HI.X.SX32 R175, R28, R250.reuse, 0x1, P3 ;  /* 0x000000fa1caf7211 */ /* 0x080fe200018f0eff */
[----:B------:R-:W-:Y:S01]  /*3600*/  IMAD R158, R9, 0x11, RZ ;  /* 0x00000011099e7824 */ /* 0x000fe200078e02ff */
[-C--:B------:R-:W-:Y:S01]  /*3610*/  LEA.HI.X.SX32 R173, R29, R250.reuse, 0x1, P4 ;  /* 0x000000fa1dad7211 */ /* 0x080fe200020f0eff */
[----:B------:R-:W-:Y:S01]  /*3620*/  STL.64 [R1+0x100], R178 ;  /* 0x000100b201007387 */ /* 0x000fe20000100a00 */
[-C--:B------:R-:W-:Y:S01]  /*3630*/  LEA.HI.X.SX32 R171, R30, R250.reuse, 0x1, P5 ;  /* 0x000000fa1eab7211 */ /* 0x080fe200028f0eff */
[----:B------:R-:W-:Y:S01]  /*3640*/  IMAD R159, R9, 0x12, RZ ;  /* 0x00000012099f7824 */ /* 0x000fe200078e02ff */
[----:B------:R-:W-:Y:S01]  /*3650*/  LEA R3, R34, R7, 0x2 ;  /* 0x0000000722037211 */ /* 0x000fe200078e10ff */
[----:B------:R-:W-:Y:S01]  /*3660*/  STL.64 [R1+0xc0], R174 ;  /* 0x0000c0ae01007387 */ /* 0x000fe20000100a00 */
[----:B------:R-:W-:Y:S01]  /*3670*/  LEA.HI.X.SX32 R169, R31, R250, 0x1, P6 ;  /* 0x000000fa1fa97211 */ /* 0x000fe200030f0eff */
[----:B------:R-:W-:Y:S01]  /*3680*/  IMAD R160, R9, 0x13, RZ ;  /* 0x0000001309a07824 */ /* 0x000fe200078e02ff */
[----:B------:R-:W-:Y:S01]  /*3690*/  LEA R218, P0, R32, R222, 0x1 ;  /* 0x000000de20da7211 */ /* 0x000fe200078008ff */
[----:B------:R0:W-:Y:S01]  /*36a0*/  STL.64 [R1+0x80], R172 ;  /* 0x000080ac01007387 */ /* 0x0001e20000100a00 */
[----:B------:R-:W-:Y:S01]  /*36b0*/  IMAD R8, R34, 0x4, R3 ;  /* 0x0000000422087824 */ /* 0x000fe200078e0203 */
[----:B------:R-:W-:-:S02]  /*36c0*/  CS2R R26, SRZ ;  /* 0x00000000001a7805 */ /* 0x000fc4000001ff00 */
[----:B------:R-:W-:Y:S01]  /*36d0*/  LEA.HI.X.SX32 R219, R32, R250, 0x1, P0 ;  /* 0x000000fa20db7211 */ /* 0x000fe200000f0eff */
[----:B------:R1:W-:Y:S01]  /*36e0*/  STL.64 [R1+0x40], R170 ;  /* 0x000040aa01007387 */ /* 0x0003e20000100a00 */
[C---:B------:R-:W-:Y:S01]  /*36f0*/  IMAD R10, R34.reuse, 0x4, R8 ;  /* 0x00000004220a7824 */ /* 0x040fe200078e0208 */
[----:B------:R-:W-:Y:S01]  /*3700*/  CS2R R28, SRZ ;  /* 0x00000000001c7805 */ /* 0x000fe2000001ff00 */
[C---:B------:R-:W-:Y:S01]  /*3710*/  IMAD R161, R9.reuse, 0x14, RZ ;  /* 0x0000001409a17824 */ /* 0x040fe200078e02ff */
[----:B------:R2:W-:Y:S01]  /*3720*/  STL.64 [R1], R168 ;  /* 0x000000a801007387 */ /* 0x0005e20000100a00 */
[C---:B------:R-:W-:Y:S01]  /*3730*/  IMAD R11, R34.reuse, 0x4, R10 ;  /* 0x00000004220b7824 */ /* 0x040fe200078e020a */
[----:B------:R-:W-:Y:S01]  /*3740*/  CS2R R30, SRZ ;  /* 0x00000000001e7805 */ /* 0x000fe2000001ff00 */
[----:B------:R-:W-:Y:S01]  /*3750*/  IMAD R162, R9, 0x15, RZ ;  /* 0x0000001509a27824 */ /* 0x000fe200078e02ff */
[-C--:B0-----:R-:W-:Y:S01]  /*3760*/  LEA R172, P0, R17, R222.reuse, 0x1 ;  /* 0x000000de11ac7211 */ /* 0x081fe200078008ff */
[C---:B------:R-:W-:Y:S01]  /*3770*/  IMAD R4, R34.reuse, 0x4, R11 ;  /* 0x0000000422047824 */ /* 0x040fe200078e020b */
[----:B------:R-:W-:Y:S01]  /*3780*/  CS2R R32, SRZ ;  /* 0x0000000000207805 */ /* 0x000fe2000001ff00 */
[----:B------:R-:W-:Y:S01]  /*3790*/  IMAD R163, R9, 0x16, RZ ;  /* 0x0000001609a37824 */ /* 0x000fe200078e02ff */
[----:B-1----:R-:W-:Y:S01]  /*37a0*/  LEA R170, P1, R15, R222, 0x1 ;  /* 0x000000de0faa7211 */ /* 0x002fe200078208ff */
[----:B------:R-:W-:Y:S01]  /*37b0*/  IMAD R12, R34, 0x4, R4 ;  /* 0x00000004220c7824 */ /* 0x000fe200078e0204 */
[----:B------:R-:W-:Y:S01]  /*37c0*/  LEA.HI.X.SX32 R173, R17, R250, 0x1, P0 ;  /* 0x000000fa11ad7211 */ /* 0x000fe200000f0eff */
[----:B------:R-:W-:Y:S01]  /*37d0*/  IMAD R164, R9, 0x17, RZ ;  /* 0x0000001709a47824 */ /* 0x000fe200078e02ff */
[----:B--2---:R-:W-:Y:S01]  /*37e0*/  LEA R168, P2, R16, R222, 0x1 ;  /* 0x000000de10a87211 */ /* 0x004fe200078408ff */
[----:B------:R-:W-:Y:S01]  /*37f0*/  IMAD R13, R34, 0x8, R12 ;  /* 0x00000008220d7824 */ /* 0x000fe200078e020c */
[-C--:B------:R-:W-:Y:S01]  /*3800*/  LEA.HI.X.SX32 R171, R15, R250.reuse, 0x1, P1 ;  /* 0x000000fa0fab7211 */ /* 0x080fe200008f0eff */
[C---:B------:R-:W-:Y:S01]  /*3810*/  IMAD R165, R9.reuse, 0x18, RZ ;  /* 0x0000001809a57824 */ /* 0x040fe200078e02ff */
[----:B------:R-:W-:Y:S01]  /*3820*/  LEA.HI.X.SX32 R169, R16, R250, 0x1, P2 ;  /* 0x000000fa10a97211 */ /* 0x000fe200010f0eff */
[C---:B------:R-:W-:Y:S01]  /*3830*/  IMAD R14, R34.reuse, 0x4, R13 ;  /* 0x00000004220e7824 */ /* 0x040fe200078e020d */
[----:B------:R-:W-:Y:S01]  /*3840*/  CS2R R58, SRZ ;  /* 0x00000000003a7805 */ /* 0x000fe2000001ff00 */
[----:B------:R0:W-:Y:S01]  /*3850*/  STL.64 [R1+0x1a8], R170 ;  /* 0x0001a8aa01007387 */ /* 0x0001e20000100a00 */
[C---:B------:R-:W-:Y:S01]  /*3860*/  IMAD R166, R9.reuse, 0x19, RZ ;  /* 0x0000001909a67824 */ /* 0x040fe200078e02ff */
[----:B------:R-:W-:Y:S01]  /*3870*/  CS2R R60, SRZ ;  /* 0x00000000003c7805 */ /* 0x000fe2000001ff00 */
[C---:B------:R-:W-:Y:S01]  /*3880*/  IMAD R15, R34.reuse, 0x4, R14 ;  /* 0x00000004220f7824 */ /* 0x040fe200078e020e */
[----:B------:R1:W-:Y:S01]  /*3890*/  STL.64 [R1+0x1a0], R168 ;  /* 0x0001a0a801007387 */ /* 0x0003e20000100a00 */
[C---:B------:R-:W-:Y:S01]  /*38a0*/  IMAD R167, R9.reuse, 0x1a, RZ ;  /* 0x0000001a09a77824 */ /* 0x040fe200078e02ff */
[----:B------:R-:W-:Y:S01]  /*38b0*/  CS2R R62, SRZ ;  /* 0x00000000003e7805 */ /* 0x000fe2000001ff00 */
[----:B------:R-:W-:Y:S01]  /*38c0*/  IMAD R174, R9, 0x1f, RZ ;  /* 0x0000001f09ae7824 */ /* 0x000fe200078e02ff */
[----:B------:R2:W-:Y:S01]  /*38d0*/  STL.64 [R1+0x198], R172 ;  /* 0x000198ac01007387 */ /* 0x0005e20000100a00 */
[----:B------:R-:W-:Y:S01]  /*38e0*/  LEA R16, R34, R15, 0x2 ;  /* 0x0000000f22107211 */ /* 0x000fe200078e10ff */
[----:B------:R-:W-:Y:S01]  /*38f0*/  IMAD.U32 R177, RZ, RZ, UR7 ;  /* 0x00000007ffb17e24 */ /* 0x000fe2000f8e00ff */
[----:B------:R-:W-:-:S02]  /*3900*/  CS2R R64, SRZ ;  /* 0x0000000000407805 */ /* 0x000fc4000001ff00 */
[-C--:B0-----:R-:W-:Y:S02]  /*3910*/  LEA R170, P1, R18, R222.reuse, 0x1 ;  /* 0x000000de12aa7211 */ /* 0x081fe400078208ff */
[----:B------:R-:W-:Y:S01]  /*3920*/  CS2R R66, SRZ ;  /* 0x0000000000427805 */ /* 0x000fe2000001ff00 */
[----:B------:R-:W-:Y:S01]  /*3930*/  IMAD R17, R34, 0x4, R16 ;  /* 0x0000000422117824 */ /* 0x000fe200078e0210 */
[----:B------:R-:W-:Y:S02]  /*3940*/  CS2R R68, SRZ ;  /* 0x0000000000447805 */ /* 0x000fe4000001ff00 */
[C---:B-1----:R-:W-:Y:S02]  /*3950*/  LEA R168, P2, R19.reuse, R222, 0x1 ;  /* 0x000000de13a87211 */ /* 0x042fe400078408ff */
[----:B------:R-:W-:Y:S02]  /*3960*/  CS2R R70, SRZ ;  /* 0x0000000000467805 */ /* 0x000fe4000001ff00 */
[-C--:B------:R-:W-:Y:S01]  /*3970*/  LEA.HI.X.SX32 R171, R18, R250.reuse, 0x1, P1 ;  /* 0x000000fa12ab7211 */ /* 0x080fe200008f0eff */
[----:B------:R-:W-:Y:S01]  /*3980*/  IMAD R18, R34, 0x4, R17 ;  /* 0x0000000422127824 */ /* 0x000fe200078e0211 */
[----:B------:R-:W-:-:S02]  /*3990*/  LEA.HI.X.SX32 R169, R19, R250, 0x1, P2 ;  /* 0x000000fa13a97211 */ /* 0x000fc400010f0eff */
[----:B------:R-:W-:Y:S02]  /*39a0*/  CS2R R72, SRZ ;  /* 0x0000000000487805 */ /* 0x000fe4000001ff00 */
[----:B--2---:R-:W-:Y:S01]  /*39b0*/  LEA R172, P0, R20, R222, 0x1 ;  /* 0x000000de14ac7211 */ /* 0x004fe200078008ff */
[----:B------:R0:W-:Y:S01]  /*39c0*/  STL.64 [R1+0x190], R170 ;  /* 0x000190aa01007387 */ /* 0x0001e20000100a00 */
[----:B------:R-:W-:Y:S01]  /*39d0*/  IMAD R19, R34, 0x4, R18 ;  /* 0x0000000422137824 */ /* 0x000fe200078e0212 */
[----:B------:R-:W-:Y:S02]  /*39e0*/  CS2R R74, SRZ ;  /* 0x00000000004a7805 */ /* 0x000fe4000001ff00 */
[----:B------:R-:W-:Y:S01]  /*39f0*/  LEA.HI.X.SX32 R173, R20, R250, 0x1, P0 ;  /* 0x000000fa14ad7211 */ /* 0x000fe200000f0eff */
[----:B------:R1:W-:Y:S01]  /*3a00*/  STL.64 [R1+0x188], R168 ;  /* 0x000188a801007387 */ /* 0x0003e20000100a00 */
[----:B------:R-:W-:Y:S01]  /*3a10*/  IMAD R20, R34, 0x8, R19 ;  /* 0x0000000822147824 */ /* 0x000fe200078e0213 */
[----:B------:R-:W-:-:S02]  /*3a20*/  CS2R R76, SRZ ;  /* 0x00000000004c7805 */ /* 0x000fc4000001ff00 */
[----:B------:R-:W-:Y:S01]  /*3a30*/  CS2R R78, SRZ ;  /* 0x00000000004e7805 */ /* 0x000fe2000001ff00 */
[----:B------:R2:W-:Y:S01]  /*3a40*/  STL.64 [R1+0x178], R172 ;  /* 0x000178ac01007387 */ /* 0x0005e20000100a00 */
[----:B------:R-:W-:Y:S02]  /*3a50*/  CS2R R80, SRZ ;  /* 0x0000000000507805 */ /* 0x000fe4000001ff00 */
[----:B------:R-:W-:Y:S02]  /*3a60*/  CS2R R82, SRZ ;  /* 0x0000000000527805 */ /* 0x000fe4000001ff00 */
[----:B------:R-:W-:Y:S02]  /*3a70*/  CS2R R84, SRZ ;  /* 0x0000000000547805 */ /* 0x000fe4000001ff00 */
[----:B0-----:R-:W-:Y:S02]  /*3a80*/  LEA R170, P1, R21, R222, 0x1 ;  /* 0x000000de15aa7211 */ /* 0x001fe400078208ff */
[----:B------:R-:W-:-:S02]  /*3a90*/  CS2R R86, SRZ ;  /* 0x0000000000567805 */ /* 0x000fc4000001ff00 */
[----:B------:R-:W-:Y:S02]  /*3aa0*/  CS2R R88, SRZ ;  /* 0x0000000000587805 */ /* 0x000fe4000001ff00 */
[----:B------:R-:W-:Y:S02]  /*3ab0*/  CS2R R90, SRZ ;  /* 0x00000000005a7805 */ /* 0x000fe4000001ff00 */
[----:B-1----:R-:W-:Y:S02]  /*3ac0*/  LEA R168, P2, R22, R222, 0x1 ;  /* 0x000000de16a87211 */ /* 0x002fe400078408ff */
[----:B------:R-:W-:Y:S02]  /*3ad0*/  CS2R R92, SRZ ;  /* 0x00000000005c7805 */ /* 0x000fe4000001ff00 */
[-C--:B------:R-:W-:Y:S01]  /*3ae0*/  LEA.HI.X.SX32 R171, R21, R250.reuse, 0x1, P1 ;  /* 0x000000fa15ab7211 */ /* 0x080fe200008f0eff */
[----:B------:R-:W-:Y:S01]  /*3af0*/  IMAD R21, R34, 0x4, R20 ;  /* 0x0000000422157824 */ /* 0x000fe200078e0214 */
[----:B------:R-:W-:-:S02]  /*3b00*/  LEA.HI.X.SX32 R169, R22, R250, 0x1, P2 ;  /* 0x000000fa16a97211 */ /* 0x000fc400010f0eff */
[----:B------:R-:W-:Y:S02]  /*3b10*/  CS2R R94, SRZ ;  /* 0x00000000005e7805 */ /* 0x000fe4000001ff00 */
[C---:B--2---:R-:W-:Y:S01]  /*3b20*/  LEA R172, P0, R23.reuse, R222, 0x1 ;  /* 0x000000de17ac7211 */ /* 0x044fe200078008ff */
[----:B------:R0:W-:Y:S01]  /*3b30*/  STL.64 [R1+0x170], R170 ;  /* 0x000170aa01007387 */ /* 0x0001e20000100a00 */
[----:B------:R-:W-:Y:S01]  /*3b40*/  IMAD R22, R34, 0x4, R21 ;  /* 0x0000000422167824 */ /* 0x000fe200078e0215 */
[----:B------:R-:W-:Y:S02]  /*3b50*/  CS2R R96, SRZ ;  /* 0x0000000000607805 */ /* 0x000fe4000001ff00 */
[----:B------:R-:W-:Y:S01]  /*3b60*/  LEA.HI.X.SX32 R173, R23, R250, 0x1, P0 ;  /* 0x000000fa17ad7211 */ /* 0x000fe200000f0eff */
[----:B------:R1:W-:Y:S01]  /*3b70*/  STL.64 [R1+0x168], R168 ;  /* 0x000168a801007387 */ /* 0x0003e20000100a00 */
[----:B------:R-:W-:Y:S02]  /*3b80*/  CS2R R98, SRZ ;  /* 0x0000000000627805 */ /* 0x000fe4000001ff00 */
        /* <DEDUP_REMOVED lines=12> */
[----:B------:R-:W-:Y:S02]  /*3c50*/  LEA.HI.X.SX32 R171, R24, R250, 0x1, P1 ;  /* 0x000000fa18ab7211 */ /* 0x000fe400008f0eff */
[----:B------:R-:W-:-:S02]  /*3c60*/  CS2R R118, SRZ ;  /* 0x0000000000767805 */ /* 0x000fc4000001ff00 */
[----:B------:R-:W-:Y:S02]  /*3c70*/  LEA.HI.X.SX32 R169, R25, R250, 0x1, P2 ;  /* 0x000000fa19a97211 */ /* 0x000fe400010f0eff */
[----:B------:R-:W-:Y:S02]  /*3c80*/  CS2R R24, SRZ ;  /* 0x0000000000187805 */ /* 0x000fe4000001ff00 */
[C---:B--2---:R-:W-:Y:S01]  /*3c90*/  LEA R172, P0, R5.reuse, R222, 0x1 ;  /* 0x000000de05ac7211 */ /* 0x044fe200078008ff */
[----:B------:R0:W-:Y:S01]  /*3ca0*/  STL.64 [R1+0x158], R170 ;  /* 0x000158aa01007387 */ /* 0x0001e20000100a00 */
[----:B------:R-:W-:Y:S02]  /*3cb0*/  CS2R R120, SRZ ;  /* 0x0000000000787805 */ /* 0x000fe4000001ff00 */
[----:B------:R-:W-:Y:S02]  /*3cc0*/  CS2R R122, SRZ ;  /* 0x00000000007a7805 */ /* 0x000fe4000001ff00 */
[----:B------:R-:W-:Y:S01]  /*3cd0*/  LEA.HI.X.SX32 R173, R5, R250, 0x1, P0 ;  /* 0x000000fa05ad7211 */ /* 0x000fe200000f0eff */
[----:B------:R1:W-:Y:S01]  /*3ce0*/  STL.64 [R1+0x150], R168 ;  /* 0x000150a801007387 */ /* 0x0003e20000100a00 */
[----:B------:R-:W-:-:S02]  /*3cf0*/  CS2R R124, SRZ ;  /* 0x00000000007c7805 */ /* 0x000fc4000001ff00 */
[----:B------:R-:W-:Y:S02]  /*3d00*/  CS2R R126, SRZ ;  /* 0x00000000007e7805 */ /* 0x000fe4000001ff00 */
[----:B------:R-:W-:Y:S01]  /*3d10*/  CS2R R128, SRZ ;  /* 0x0000000000807805 */ /* 0x000fe2000001ff00 */
[----:B------:R2:W-:Y:S01]  /*3d20*/  STL.64 [R1+0x148], R172 ;  /* 0x000148ac01007387 */ /* 0x0005e20000100a00 */
[----:B------:R-:W-:Y:S02]  /*3d30*/  CS2R R130, SRZ ;  /* 0x0000000000827805 */ /* 0x000fe4000001ff00 */
[----:B------:R-:W-:Y:S02]  /*3d40*/  CS2R R132, SRZ ;  /* 0x0000000000847805 */ /* 0x000fe4000001ff00 */
[----:B------:R-:W-:Y:S02]  /*3d50*/  CS2R R134, SRZ ;  /* 0x0000000000867805 */ /* 0x000fe4000001ff00 */
[----:B0-----:R-:W-:-:S02]  /*3d60*/  LEA R170, P1, R7, R222, 0x1 ;  /* 0x000000de07aa7211 */ /* 0x001fc400078208ff */
[----:B------:R-:W-:Y:S02]  /*3d70*/  CS2R R136, SRZ ;  /* 0x0000000000887805 */ /* 0x000fe4000001ff00 */
[----:B------:R-:W-:Y:S02]  /*3d80*/  CS2R R138, SRZ ;  /* 0x00000000008a7805 */ /* 0x000fe4000001ff00 */
[----:B------:R-:W-:Y:S02]  /*3d90*/  CS2R R140, SRZ ;  /* 0x00000000008c7805 */ /* 0x000fe4000001ff00 */
[----:B-1----:R-:W-:Y:S02]  /*3da0*/  LEA R168, P2, R3, R222, 0x1 ;  /* 0x000000de03a87211 */ /* 0x002fe400078408ff */
[----:B------:R-:W-:Y:S02]  /*3db0*/  CS2R R142, SRZ ;  /* 0x00000000008e7805 */ /* 0x000fe4000001ff00 */
[----:B------:R-:W-:-:S02]  /*3dc0*/  LEA.HI.X.SX32 R171, R7, R250, 0x1, P1 ;  /* 0x000000fa07ab7211 */ /* 0x000fc400008f0eff */
[----:B------:R-:W-:Y:S02]  /*3dd0*/  CS2R R144, SRZ ;  /* 0x0000000000907805 */ /* 0x000fe4000001ff00 */
[----:B------:R-:W-:Y:S01]  /*3de0*/  LEA.HI.X.SX32 R169, R3, R250, 0x1, P2 ;  /* 0x000000fa03a97211 */ /* 0x000fe200010f0eff */
[----:B------:R-:W-:Y:S01]  /*3df0*/  IMAD R3, R34, 0x4, R22 ;  /* 0x0000000422037824 */ /* 0x000fe200078e0216 */
[----:B--2---:R-:W-:Y:S01]  /*3e00*/  LEA R172, P0, R8, R222, 0x1 ;  /* 0x000000de08ac7211 */ /* 0x004fe200078008ff */
[----:B------:R0:W-:Y:S01]  /*3e10*/  STL.64 [R1+0x138], R170 ;  /* 0x000138aa01007387 */ /* 0x0001e20000100a00 */
[----:B------:R-:W-:Y:S01]  /*3e20*/  CS2R R146, SRZ ;  /* 0x0000000000927805 */ /* 0x000fe2000001ff00 */
[----:B------:R-:W-:Y:S01]  /*3e30*/  IMAD R5, R34, 0x4, R3 ;  /* 0x0000000422057824 */ /* 0x000fe200078e0203 */
[----:B------:R-:W-:Y:S01]  /*3e40*/  LEA.HI.X.SX32 R173, R8, R250, 0x1, P0 ;  /* 0x000000fa08ad7211 */ /* 0x000fe200000f0eff */
[----:B------:R1:W-:Y:S01]  /*3e50*/  STL.64 [R1+0x130], R168 ;  /* 0x000130a801007387 */ /* 0x0003e20000100a00 */
[----:B------:R-:W-:-:S02]  /*3e60*/  CS2R R148, SRZ ;  /* 0x0000000000947805 */ /* 0x000fc4000001ff00 */
[----:B------:R-:W-:Y:S02]  /*3e70*/  CS2R R150, SRZ ;  /* 0x0000000000967805 */ /* 0x000fe4000001ff00 */
[----:B------:R-:W-:Y:S01]  /*3e80*/  LEA R7, R34, R5, 0x2 ;  /* 0x0000000522077211 */ /* 0x000fe200078e10ff */
[----:B------:R2:W-:Y:S01]  /*3e90*/  STL.64 [R1+0x128], R172 ;  /* 0x000128ac01007387 */ /* 0x0005e20000100a00 */
[----:B------:R-:W-:Y:S02]  /*3ea0*/  UIADD3.64 UR8, UR4, 0x80, URZ ;  /* 0x0000008004087897 */ /* 0x000fe4000fffe03f */
[----:B------:R-:W-:Y:S01]  /*3eb0*/  UIADD3.64 UR8, UR4, 0x180, URZ ;  /* 0x0000018004087897 */ /* 0x000fe2000fffe03f */
[-C--:B0-----:R-:W-:Y:S01]  /*3ec0*/  LEA R170, P1, R10, R222.reuse, 0x1 ;  /* 0x000000de0aaa7211 */ /* 0x081fe200078208ff */
[----:B------:R-:W-:Y:S01]  /*3ed0*/  IMAD R8, R34, 0x4, R7 ;  /* 0x0000000422087824 */ /* 0x000fe200078e0207 */
[----:B------:R-:W-:Y:S01]  /*3ee0*/  UIADD3.64 UR12, UR4, 0x200, URZ ;  /* 0x00000200040c7897 */ /* 0x000fe2000fffe03f */
[C---:B-1----:R-:W-:Y:S01]  /*3ef0*/  LEA R168, P2, R11.reuse, R222, 0x1 ;  /* 0x000000de0ba87211 */ /* 0x042fe200078408ff */
[----:B------:R-:W-:Y:S01]  /*3f00*/  UIADD3.64 UR16, UR4, 0x280, URZ ;  /* 0x0000028004107897 */ /* 0x000fe2000fffe03f */
[-C--:B------:R-:W-:Y:S01]  /*3f10*/  LEA.HI.X.SX32 R171, R10, R250.reuse, 0x1, P1 ;  /* 0x000000fa0aab7211 */ /* 0x080fe200008f0eff */
[----:B------:R-:W-:Y:S01]  /*3f20*/  UIADD3.64 UR20, UR4, 0x300, URZ ;  /* 0x0000030004147897 */ /* 0x000fe2000fffe03f */
[----:B------:R-:W-:Y:S01]  /*3f30*/  LEA.HI.X.SX32 R169, R11, R250, 0x1, P2 ;  /* 0x000000fa0ba97211 */ /* 0x000fe200010f0eff */
[----:B------:R-:W-:Y:S01]  /*3f40*/  UIADD3.64 UR24, UR4, 0x380, URZ ;  /* 0x0000038004187897 */ /* 0x000fe2000fffe03f */
[----:B--2---:R-:W-:Y:S01]  /*3f50*/  LEA R172, P0, R4, R222, 0x1 ;  /* 0x000000de04ac7211 */ /* 0x004fe200078008ff */
[----:B------:R0:W-:Y:S01]  /*3f60*/  STL.64 [R1+0x120], R170 ;  /* 0x000120aa01007387 */ /* 0x0001e20000100a00 */
[----:B------:R-:W-:-:S02]  /*3f70*/  UIADD3.64 UR28, UR4, 0x400, URZ ;  /* 0x00000400041c7897 */ /* 0x000fc4000fffe03f */
[----:B------:R-:W-:Y:S01]  /*3f80*/  LEA.HI.X.SX32 R173, R4, R250, 0x1, P0 ;  /* 0x000000fa04ad7211 */ /* 0x000fe200000f0eff */
[----:B------:R1:W-:Y:S01]  /*3f90*/  STL.64 [R1+0x118], R168 ;  /* 0x000118a801007387 */ /* 0x0003e20000100a00 */
[C---:B------:R-:W-:Y:S01]  /*3fa0*/  IMAD R4, R34.reuse, 0x8, R8 ;  /* 0x0000000822047824 */ /* 0x040fe200078e0208 */
[----:B------:R-:W-:Y:S02]  /*3fb0*/  UIADD3.64 UR32, UR4, 0x480, URZ ;  /* 0x0000048004207897 */ /* 0x000fe4000fffe03f */
[----:B------:R2:W-:Y:S01]  /*3fc0*/  STL.64 [R1+0x110], R172 ;  /* 0x000110ac01007387 */ /* 0x0005e20000100a00 */
[----:B------:R-:W-:Y:S01]  /*3fd0*/  IMAD R10, R34, 0x4, R4 ;  /* 0x00000004220a7824 */ /* 0x000fe200078e0204 */
[----:B------:R-:W-:Y:S01]  /*3fe0*/  UIADD3.64 UR36, UR4, 0x500, URZ ;  /* 0x0000050004247897 */ /* 0x000fe2000fffe03f */
[-C--:B0-----:R-:W-:Y:S02]  /*3ff0*/  LEA R170, P1, R12, R222.reuse, 0x1 ;  /* 0x000000de0caa7211 */ /* 0x081fe400078208ff */
[----:B------:R-:W-:Y:S01]  /*4000*/  IMAD R11, R34, 0x4, R10 ;  /* 0x00000004220b7824 */ /* 0x000fe200078e020a */
[----:B------:R-:W-:Y:S01]  /*4010*/  UIADD3.64 UR40, UR4, 0x580, URZ ;  /* 0x0000058004287897 */ /* 0x000fe2000fffe03f */
[C---:B-1----:R-:W-:Y:S01]  /*4020*/  LEA R168, P2, R13.reuse, R222, 0x1 ;  /* 0x000000de0da87211 */ /* 0x042fe200078408ff */
[----:B------:R-:W-:Y:S01]  /*4030*/  UIADD3.64 UR44, UR4, 0x600, URZ ;  /* 0x00000600042c7897 */ /* 0x000fe2000fffe03f */
[-C--:B------:R-:W-:Y:S01]  /*4040*/  LEA.HI.X.SX32 R171, R12, R250.reuse, 0x1, P1 ;  /* 0x000000fa0cab7211 */ /* 0x080fe200008f0eff */
[----:B------:R-:W-:Y:S01]  /*4050*/  IMAD R12, R34, 0x4, R11 ;  /* 0x00000004220c7824 */ /* 0x000fe200078e020b */
[----:B------:R-:W-:Y:S01]  /*4060*/  LEA.HI.X.SX32 R169, R13, R250, 0x1, P2 ;  /* 0x000000fa0da97211 */ /* 0x000fe200010f0eff */
[----:B------:R-:W-:Y:S01]  /*4070*/  UIADD3.64 UR48, UR4, 0x680, URZ ;  /* 0x0000068004307897 */ /* 0x000fe2000fffe03f */
[----:B--2---:R-:W-:Y:S01]  /*4080*/  LEA R172, P0, R14, R222, 0x1 ;  /* 0x000000de0eac7211 */ /* 0x004fe200078008ff */
[----:B------:R0:W-:Y:S01]  /*4090*/  STL.64 [R1+0x108], R170 ;  /* 0x000108aa01007387 */ /* 0x0001e20000100a00 */
[----:B------:R-:W-:Y:S01]  /*40a0*/  IMAD R13, R34, 0x4, R12 ;  /* 0x00000004220d7824 */ /* 0x000fe200078e020c */
[----:B------:R-:W-:Y:S01]  /*40b0*/  UIADD3.64 UR52, UR4, 0x700, URZ ;  /* 0x0000070004347897 */ /* 0x000fe2000fffe03f */
[----:B------:R-:W-:Y:S01]  /*40c0*/  LEA.HI.X.SX32 R173, R14, R250, 0x1, P0 ;  /* 0x000000fa0ead7211 */ /* 0x000fe200000f0eff */
[----:B------:R1:W-:Y:S04]  /*40d0*/  STL.64 [R1+0xf8], R168 ;  /* 0x0000f8a801007387 */ /* 0x0003e80000100a00 */
[----:B------:R2:W-:Y:S01]  /*40e0*/  STL.64 [R1+0xf0], R172 ;  /* 0x0000f0ac01007387 */ /* 0x0005e20000100a00 */
[----:B0-----:R-:W-:-:S02]  /*40f0*/  LEA R170, P1, R15, R222, 0x1 ;  /* 0x000000de0faa7211 */ /* 0x001fc400078208ff */
[C---:B-1----:R-:W-:Y:S02]  /*4100*/  LEA R168, P2, R16.reuse, R222, 0x1 ;  /* 0x000000de10a87211 */ /* 0x042fe400078408ff */
[-C--:B------:R-:W-:Y:S02]  /*4110*/  LEA.HI.X.SX32 R171, R15, R250.reuse, 0x1, P1 ;  /* 0x000000fa0fab7211 */ /* 0x080fe400008f0eff */
[----:B------:R-:W-:Y:S01]  /*4120*/  LEA.HI.X.SX32 R169, R16, R250, 0x1, P2 ;  /* 0x000000fa10a97211 */ /* 0x000fe200010f0eff */
[----:B--2---:R-:W-:Y:S01]  /*4130*/  IMAD R172, R9, 0x1d, RZ ;  /* 0x0000001d09ac7824 */ /* 0x004fe200078e02ff */
[----:B------:R-:W-:Y:S01]  /*4140*/  LEA R14, P2, R19, R222, 0x1 ;  /* 0x000000de130e7211 */ /* 0x000fe200078408ff */
[----:B------:R0:W-:Y:S01]  /*4150*/  STL.64 [R1+0xe8], R170 ;  /* 0x0000e8aa01007387 */ /* 0x0001e20000100a00 */
[----:B------:R-:W-:Y:S02]  /*4160*/  IMAD R173, R9, 0x1e, RZ ;  /* 0x0000001e09ad7824 */ /* 0x000fe400078e02ff */
[----:B------:R-:W-:Y:S01]  /*4170*/  LEA.HI.X.SX32 R15, R19, R250, 0x1, P2 ;  /* 0x000000fa130f7211 */ /* 0x000fe200010f0eff */
[----:B------:R1:W-:Y:S01]  /*4180*/  STL.64 [R1+0xe0], R168 ;  /* 0x0000e0a801007387 */ /* 0x0003e20000100a00 */
[----:B------:R-:W-:-:S02]  /*4190*/  LEA R16, P2, R22, R222, 0x1 ;  /* 0x000000de16107211 */ /* 0x000fc400078408ff */
[CC--:B0-----:R-:W-:Y:S02]  /*41a0*/  LEA R170, P0, R17.reuse, R222.reuse, 0x1 ;  /* 0x000000de11aa7211 */ /* 0x0c1fe400078008ff */
[C---:B-1----:R-:W-:Y:S02]  /*41b0*/  LEA R168, P1, R18.reuse, R222, 0x1 ;  /* 0x000000de12a87211 */ /* 0x042fe400078208ff */
[-C--:B------:R-:W-:Y:S02]  /*41c0*/  LEA.HI.X.SX32 R171, R17, R250.reuse, 0x1, P0 ;  /* 0x000000fa11ab7211 */ /* 0x080fe400000f0eff */
[-C--:B------:R-:W-:Y:S02]  /*41d0*/  LEA.HI.X.SX32 R169, R18, R250.reuse, 0x1, P1 ;  /* 0x000000fa12a97211 */ /* 0x080fe400008f0eff */
[----:B------:R-:W-:Y:S01]  /*41e0*/  LEA.HI.X.SX32 R17, R22, R250, 0x1, P2 ;  /* 0x000000fa16117211 */ /* 0x000fe200010f0eff */
[----:B------:R0:W-:Y:S01]  /*41f0*/  STL.64 [R1+0xd8], R170 ;  /* 0x0000d8aa01007387 */ /* 0x0001e20000100a00 */
[----:B------:R-:W-:-:S03]  /*4200*/  LEA R18, P2, R7, R222, 0x1 ;  /* 0x000000de07127211 */ /* 0x000fc600078408ff */
[----:B------:R1:W-:Y:S01]  /*4210*/  STL.64 [R1+0xd0], R168 ;  /* 0x0000d0a801007387 */ /* 0x0003e20000100a00 */
[----:B------:R-:W-:-:S03]  /*4220*/  LEA.HI.X.SX32 R19, R7, R250, 0x1, P2 ;  /* 0x000000fa07137211 */ /* 0x000fc600010f0eff */
[----:B------:R2:W-:Y:S01]  /*4230*/  STL.64 [R1+0xc8], R14 ;  /* 0x0000c80e01007387 */ /* 0x0005e20000100a00 */
[CC--:B0-----:R-:W-:Y:S02]  /*4240*/  LEA R170, P0, R20.reuse, R222.reuse, 0x1 ;  /* 0x000000de14aa7211 */ /* 0x0c1fe400078008ff */
[C---:B-1----:R-:W-:Y:S02]  /*4250*/  LEA R168, P1, R21.reuse, R222, 0x1 ;  /* 0x000000de15a87211 */ /* 0x042fe400078208ff */
[-C--:B------:R-:W-:Y:S02]  /*4260*/  LEA.HI.X.SX32 R171, R20, R250.reuse, 0x1, P0 ;  /* 0x000000fa14ab7211 */ /* 0x080fe400000f0eff */
[----:B------:R-:W-:Y:S01]  /*4270*/  LEA.HI.X.SX32 R169, R21, R250, 0x1, P1 ;  /* 0x000000fa15a97211 */ /* 0x000fe200008f0eff */
[C---:B--2---:R-:W-:Y:S01]  /*4280*/  IMAD R14, R34.reuse, 0x4, R13 ;  /* 0x00000004220e7824 */ /* 0x044fe200078e020d */
[C---:B------:R-:W-:Y:S01]  /*4290*/  LEA R20, P1, R5.reuse, R222, 0x1 ;  /* 0x000000de05147211 */ /* 0x040fe200078208ff */
[----:B------:R0:W-:Y:S02]  /*42a0*/  STL.64 [R1+0xb8], R170 ;  /* 0x0000b8aa01007387 */ /* 0x0001e40000100a00 */
[----:B------:R-:W-:Y:S01]  /*42b0*/  IMAD R15, R34, 0x4, R14 ;  /* 0x00000004220f7824 */ /* 0x000fe200078e020e */
[----:B------:R-:W-:Y:S01]  /*42c0*/  LEA.HI.X.SX32 R21, R5, R250, 0x1, P1 ;  /* 0x000000fa05157211 */ /* 0x000fe200008f0eff */
[----:B------:R1:W-:Y:S04]  /*42d0*/  STL.64 [R1+0xb0], R168 ;  /* 0x0000b0a801007387 */ /* 0x0003e80000100a00 */
[----:B------:R2:W-:Y:S01]  /*42e0*/  STL.64 [R1+0xa8], R16 ;  /* 0x0000a81001007387 */ /* 0x0005e20000100a00 */
[----:B0-----:R-:W-:-:S02]  /*42f0*/  IMAD R171, R9, 0x1c, RZ ;  /* 0x0000001c09ab7824 */ /* 0x001fc400078e02ff */
[----:B------:R-:W-:Y:S01]  /*4300*/  IMAD.MOV.U32 R170, RZ, RZ, -0x800000 ;  /* 0xff800000ffaa7424 */ /* 0x000fe200078e00ff */
[----:B-1----:R-:W-:-:S04]  /*4310*/  LEA R168, P0, R3, R222, 0x1 ;  /* 0x000000de03a87211 */ /* 0x002fc800078008ff */
[----:B------:R-:W-:Y:S02]  /*4320*/  LEA.HI.X.SX32 R169, R3, R250, 0x1, P0 ;  /* 0x000000fa03a97211 */ /* 0x000fe400000f0eff */
[----:B--2---:R-:W-:Y:S02]  /*4330*/  LEA R16, R34, R15, 0x3 ;  /* 0x0000000f22107211 */ /* 0x004fe400078e18ff */
[----:B------:R-:W-:Y:S01]  /*4340*/  LEA R22, P0, R8, R222, 0x1 ;  /* 0x000000de08167211 */ /* 0x000fe200078008ff */
[----:B------:R0:W-:Y:S02]  /*4350*/  STL.64 [R1+0xa0], R168 ;  /* 0x0000a0a801007387 */ /* 0x0001e40000100a00 */
[----:B------:R-:W-:Y:S01]  /*4360*/  IMAD R3, R34, 0x4, R16 ;  /* 0x0000000422037824 */ /* 0x000fe200078e0210 */
[----:B------:R-:W-:Y:S01]  /*4370*/  LEA.HI.X.SX32 R23, R8, R250, 0x1, P0 ;  /* 0x000000fa08177211 */ /* 0x000fe200000f0eff */
[----:B------:R1:W-:Y:S02]  /*4380*/  STL.64 [R1+0x98], R20 ;  /* 0x0000981401007387 */ /* 0x0003e40000100a00 */
[----:B------:R-:W-:-:S02]  /*4390*/  IMAD R5, R34, 0x4, R3 ;  /* 0x0000000422057824 */ /* 0x000fc400078e0203 */
[----:B------:R2:W-:Y:S04]  /*43a0*/  STL.64 [R1+0x90], R18 ;  /* 0x0000901201007387 */ /* 0x0005e80000100a00 */
[----:B------:R3:W-:Y:S01]  /*43b0*/  STL.64 [R1+0x88], R22 ;  /* 0x0000881601007387 */ /* 0x0007e20000100a00 */
[----:B0-----:R-:W-:Y:S02]  /*43c0*/  IMAD R168, R9, 0x1b, RZ ;  /* 0x0000001b09a87824 */ /* 0x001fe400078e02ff */
[----:B------:R-:W-:Y:S01]  /*43d0*/  IMAD.MOV.U32 R169, RZ, RZ, 0x3f800000 ;  /* 0x3f800000ffa97424 */ /* 0x000fe200078e00ff */
[-C--:B-1----:R-:W-:Y:S02]  /*43e0*/  LEA R20, P1, R4, R222.reuse, 0x1 ;  /* 0x000000de04147211 */ /* 0x082fe400078208ff */
[----:B--2---:R-:W-:-:S02]  /*43f0*/  LEA R18, P2, R10, R222, 0x1 ;  /* 0x000000de0a127211 */ /* 0x004fc400078408ff */
[-C--:B------:R-:W-:Y:S01]  /*4400*/  LEA.HI.X.SX32 R21, R4, R250.reuse, 0x1, P1 ;  /* 0x000000fa04157211 */ /* 0x080fe200008f0eff */
[----:B------:R-:W-:Y:S01]  /*4410*/  IMAD R4, R34, 0x4, R5 ;  /* 0x0000000422047824 */ /* 0x000fe200078e0205 */
[----:B------:R-:W-:Y:S02]  /*4420*/  LEA.HI.X.SX32 R19, R10, R250, 0x1, P2 ;  /* 0x000000fa0a137211 */ /* 0x000fe400010f0eff */
[C---:B---3--:R-:W-:Y:S01]  /*4430*/  LEA R22, P0, R11.reuse, R222, 0x1 ;  /* 0x000000de0b167211 */ /* 0x048fe200078008ff */
[----:B------:R0:W-:Y:S01]  /*4440*/  STL.64 [R1+0x78], R20 ;  /* 0x0000781401007387 */ /* 0x0001e20000100a00 */
[C---:B------:R-:W-:Y:S02]  /*4450*/  IMAD R7, R34.reuse, 0x4, R4 ;  /* 0x0000000422077824 */ /* 0x040fe400078e0204 */
[----:B------:R-:W-:Y:S01]  /*4460*/  LEA.HI.X.SX32 R23, R11, R250, 0x1, P0 ;  /* 0x000000fa0b177211 */ /* 0x000fe200000f0eff */
[----:B------:R1:W-:Y:S01]  /*4470*/  STL.64 [R1+0x70], R18 ;  /* 0x0000701201007387 */ /* 0x0003e20000100a00 */
[----:B------:R-:W-:-:S03]  /*4480*/  IMAD R8, R34, 0x4, R7 ;  /* 0x0000000422087824 */ /* 0x000fc600078e0207 */
[----:B------:R2:W-:Y:S01]  /*4490*/  STL.64 [R1+0x68], R22 ;  /* 0x0000681601007387 */ /* 0x0005e20000100a00 */
[----:B------:R-:W-:Y:S01]  /*44a0*/  IMAD R10, R34, 0x4, R8 ;  /* 0x00000004220a7824 */ /* 0x000fe200078e0208 */
[----:B0-----:R-:W-:-:S03]  /*44b0*/  LEA R20, P1, R12, R222, 0x1 ;  /* 0x000000de0c147211 */ /* 0x001fc600078208ff */
[----:B------:R-:W-:Y:S01]  /*44c0*/  IMAD R11, R34, 0x8, R10 ;  /* 0x00000008220b7824 */ /* 0x000fe200078e020a */
[C---:B-1----:R-:W-:Y:S02]  /*44d0*/  LEA R18, P2, R13.reuse, R222, 0x1 ;  /* 0x000000de0d127211 */ /* 0x042fe400078408ff */
[-C--:B------:R-:W-:Y:S01]  /*44e0*/  LEA.HI.X.SX32 R21, R12, R250.reuse, 0x1, P1 ;  /* 0x000000fa0c157211 */ /* 0x080fe200008f0eff */
[----:B------:R-:W-:Y:S01]  /*44f0*/  IMAD R12, R34, 0x4, R11 ;  /* 0x00000004220c7824 */ /* 0x000fe200078e020b */
[----:B------:R-:W-:Y:S01]  /*4500*/  LEA.HI.X.SX32 R19, R13, R250, 0x1, P2 ;  /* 0x000000fa0d137211 */ /* 0x000fe200010f0eff */
[----:B------:R-:W-:Y:S01]  /*4510*/  IMAD.IADD R13, R176, 0x1, R6 ;  /* 0x00000001b00d7824 */ /* 0x000fe200078e0206 */
[C---:B--2---:R-:W-:Y:S01]  /*4520*/  LEA R22, P0, R14.reuse, R222, 0x1 ;  /* 0x000000de0e167211 */ /* 0x044fe200078008ff */
[----:B------:R0:W-:Y:S03]  /*4530*/  STL.64 [R1+0x60], R20 ;  /* 0x0000601401007387 */ /* 0x0001e60000100a00 */
[----:B------:R-:W-:Y:S01]  /*4540*/  LEA.HI.X.SX32 R23, R14, R250, 0x1, P0 ;  /* 0x000000fa0e177211 */ /* 0x000fe200000f0eff */
[----:B------:R1:W-:Y:S04]  /*4550*/  STL.64 [R1+0x58], R18 ;  /* 0x0000581201007387 */ /* 0x0003e80000100a00 */
[----:B------:R2:W-:Y:S01]  /*4560*/  STL.64 [R1+0x50], R22 ;  /* 0x0000501601007387 */ /* 0x0005e20000100a00 */
[----:B0-----:R-:W-:-:S02]  /*4570*/  LEA R20, P1, R15, R222, 0x1 ;  /* 0x000000de0f147211 */ /* 0x001fc400078208ff */
[C---:B-1----:R-:W-:Y:S02]  /*4580*/  LEA R18, P2, R16.reuse, R222, 0x1 ;  /* 0x000000de10127211 */ /* 0x042fe400078408ff */
[-C--:B------:R-:W-:Y:S02]  /*4590*/  LEA.HI.X.SX32 R21, R15, R250.reuse, 0x1, P1 ;  /* 0x000000fa0f157211 */ /* 0x080fe400008f0eff */
[----:B------:R-:W-:Y:S01]  /*45a0*/  LEA.HI.X.SX32 R19, R16, R250, 0x1, P2 ;  /* 0x000000fa10137211 */ /* 0x000fe200010f0eff */
[C---:B--2---:R-:W-:Y:S01]  /*45b0*/  IMAD R22, R9.reuse, 0x9, RZ ;  /* 0x0000000909167824 */ /* 0x044fe200078e02ff */
[C---:B------:R-:W-:Y:S01]  /*45c0*/  LEA R14, P2, R4.reuse, R222, 0x1 ;  /* 0x000000de040e7211 */ /* 0x040fe200078408ff */
[----:B------:R0:W-:Y:S01]  /*45d0*/  STL.64 [R1+0x48], R20 ;  /* 0x0000481401007387 */ /* 0x0001e20000100a00 */
[----:B------:R-:W-:Y:S02]  /*45e0*/  IMAD R23, R9, 0xa, RZ ;  /* 0x0000000a09177824 */ /* 0x000fe400078e02ff */
[----:B------:R-:W-:Y:S01]  /*45f0*/  LEA.HI.X.SX32 R15, R4, R250, 0x1, P2 ;  /* 0x000000fa040f7211 */ /* 0x000fe200010f0eff */
[----:B------:R1:W-:Y:S01]  /*4600*/  STL.64 [R1+0x38], R18 ;  /* 0x0000381201007387 */ /* 0x0003e20000100a00 */
[----:B0-----:R-:W-:-:S02]  /*4610*/  LEA R20, P0, R3, R222, 0x1 ;  /* 0x000000de03147211 */ /* 0x001fc400078008ff */
[----:B-1----:R-:W-:Y:S02]  /*4620*/  LEA R18, P1, R5, R222, 0x1 ;  /* 0x000000de05127211 */ /* 0x002fe400078208ff */
[----:B------:R-:W-:Y:S02]  /*4630*/  LEA.HI.X.SX32 R21, R3, R250, 0x1, P0 ;  /* 0x000000fa03157211 */ /* 0x000fe400000f0eff */
[----:B------:R-:W-:Y:S02]  /*4640*/  LEA R3, R34, R12, 0x2 ;  /* 0x0000000c22037211 */ /* 0x000fe400078e10ff */
[----:B------:R-:W-:Y:S01]  /*4650*/  LEA.HI.X.SX32 R19, R5, R250, 0x1, P1 ;  /* 0x000000fa05137211 */ /* 0x000fe200008f0eff */
[----:B------:R0:W-:Y:S01]  /*4660*/  STL.64 [R1+0x30], R20 ;  /* 0x0000301401007387 */ /* 0x0001e20000100a00 */
[----:B------:R-:W-:Y:S01]  /*4670*/  LEA R16, P1, R8, R222, 0x1 ;  /* 0x000000de08107211 */ /* 0x000fe200078208ff */
[----:B------:R-:W-:Y:S02]  /*4680*/  IMAD R4, R34, 0x4, R3 ;  /* 0x0000000422047824 */ /* 0x000fe400078e0203 */
[----:B------:R1:W-:Y:S01]  /*4690*/  STL.64 [R1+0x28], R18 ;  /* 0x0000281201007387 */ /* 0x0003e20000100a00 */
[----:B------:R-:W-:Y:S01]  /*46a0*/  LEA.HI.X.SX32 R17, R8, R250, 0x1, P1 ;  /* 0x000000fa08117211 */ /* 0x000fe200008f0eff */
[----:B------:R-:W-:Y:S01]  /*46b0*/  IMAD R5, R34, 0x4, R4 ;  /* 0x0000000422057824 */ /* 0x000fe200078e0204 */
[C---:B------:R-:W-:Y:S01]  /*46c0*/  LEA R242, P1, R12.reuse, R222, 0x1 ;  /* 0x000000de0cf27211 */ /* 0x040fe200078208ff */
[----:B------:R2:W-:Y:S03]  /*46d0*/  STL.64 [R1+0x20], R14 ;  /* 0x0000200e01007387 */ /* 0x0005e60000100a00 */
[----:B------:R-:W-:Y:S01]  /*46e0*/  LEA.HI.X.SX32 R243, R12, R250, 0x1, P1 ;  /* 0x000000fa0cf37211 */ /* 0x000fe200008f0eff */
[----:B0-----:R-:W-:Y:S01]  /*46f0*/  IMAD R20, R9, 0x7, RZ ;  /* 0x0000000709147824 */ /* 0x001fe200078e02ff */
[----:B------:R-:W-:Y:S01]  /*4700*/  LEA R230, P1, R5, R222, 0x1 ;  /* 0x000000de05e67211 */ /* 0x000fe200078208ff */
[----:B------:R-:W-:Y:S01]  /*4710*/  IMAD.SHL.U32 R21, R9, 0x8, RZ ;  /* 0x0000000809157824 */ /* 0x000fe200078e00ff */
[----:B------:R-:W-:-:S02]  /*4720*/  LOP3.LUT R12, R6, 0x10, RZ, 0x3c, !PT ;  /* 0x00000010060c7812 */ /* 0x000fc400078e3cff */
[----:B-1----:R-:W-:Y:S02]  /*4730*/  LEA R18, P0, R7, R222, 0x1 ;  /* 0x000000de07127211 */ /* 0x002fe400078008ff */
[----:B------:R-:W-:Y:S01]  /*4740*/  LEA.HI.X.SX32 R231, R5, R250, 0x1, P1 ;  /* 0x000000fa05e77211 */ /* 0x000fe200008f0eff */
[----:B------:R-:W-:Y:S01]  /*4750*/  IMAD.IADD R12, R176, 0x1, R12 ;  /* 0x00000001b00c7824 */ /* 0x000fe200078e020c */
[----:B--2---:R-:W-:Y:S02]  /*4760*/  LEA R14, P2, R10, R222, 0x1 ;  /* 0x000000de0a0e7211 */ /* 0x004fe400078408ff */
[----:B------:R-:W-:Y:S01]  /*4770*/  LEA.HI.X.SX32 R19, R7, R250, 0x1, P0 ;  /* 0x000000fa07137211 */ /* 0x000fe200000f0eff */
[----:B------:R-:W-:Y:S01]  /*4780*/  IMAD R7, R34, 0x4, R5 ;  /* 0x0000000422077824 */ /* 0x000fe200078e0205 */
[----:B------:R-:W-:Y:S01]  /*4790*/  LEA R246, P0, R11, R222, 0x1 ;  /* 0x000000de0bf67211 */ /* 0x000fe200078008ff */
[----:B------:R-:W-:Y:S01]  /*47a0*/  IMAD.SHL.U32 R5, R9, 0x2, RZ ;  /* 0x0000000209057824 */ /* 0x000fe200078e00ff */
[----:B------:R-:W-:Y:S01]  /*47b0*/  LEA.HI.X.SX32 R15, R10, R250, 0x1, P2 ;  /* 0x000000fa0a0f7211 */ /* 0x000fe200010f0eff */
[----:B------:R0:W-:Y:S01]  /*47c0*/  STL.64 [R1+0x18], R18 ;  /* 0x0000181201007387 */ /* 0x0001e20000100a00 */
[----:B------:R-:W-:Y:S01]  /*47d0*/  LEA R238, P2, R3, R222, 0x1 ;  /* 0x000000de03ee7211 */ /* 0x000fe200078408ff */
[--C-:B------:R-:W-:Y:S01]  /*47e0*/  IMAD.WIDE R180, R5, 0x2, R194.reuse ;  /* 0x0000000205b47825 */ /* 0x100fe200078e02c2 */
[-C--:B------:R-:W-:Y:S01]  /*47f0*/  LEA.HI.X.SX32 R247, R11, R250.reuse, 0x1, P0 ;  /* 0x000000fa0bf77211 */ /* 0x080fe200000f0eff */
[----:B------:R1:W-:Y:S01]  /*4800*/  STL.64 [R1+0x10], R16 ;  /* 0x0000101001007387 */ /* 0x0003e20000100a00 */
[----:B------:R-:W-:Y:S01]  /*4810*/  LEA.HI.X.SX32 R239, R3, R250, 0x1, P2 ;  /* 0x000000fa03ef7211 */ /* 0x000fe200010f0eff */
[----:B------:R-:W-:Y:S01]  /*4820*/  IMAD.WIDE R10, R9, 0x2, R194 ;  /* 0x00000002090a7825 */ /* 0x000fe200078e02c2 */
[CC--:B------:R-:W-:Y:S01]  /*4830*/  LEA R226, P2, R7.reuse, R222.reuse, 0x1 ;  /* 0x000000de07e27211 */ /* 0x0c0fe200078408ff */
[----:B------:R-:W-:Y:S01]  /*4840*/  STL.64 [R1+0x8], R14 ;  /* 0x0000080e01007387 */ /* 0x000fe20000100a00 */
[----:B------:R-:W-:Y:S01]  /*4850*/  LEA R234, P0, R4, R222, 0x1 ;  /* 0x000000de04ea7211 */ /* 0x000fe200078008ff */
[----:B------:R-:W-:Y:S01]  /*4860*/  IMAD R3, R34, 0x4, R7 ;  /* 0x0000000422037824 */ /* 0x000fe200078e0207 */
[----:B------:R-:W-:Y:S01]  /*4870*/  LEA.HI.X.SX32 R227, R7, R250, 0x1, P2 ;  /* 0x000000fa07e37211 */ /* 0x000fe200010f0eff */
[C---:B0-----:R-:W-:Y:S01]  /*4880*/  IMAD R18, R9.reuse, 0x5, RZ ;  /* 0x0000000509127824 */ /* 0x041fe200078e02ff */
[----:B------:R0:W-:Y:S01]  /*4890*/  STL.64 [R1+0x3a8], R10 ;  /* 0x0003a80a01007387 */ /* 0x0001e20000100a00 */
[C---:B------:R-:W-:Y:S01]  /*48a0*/  IMAD R19, R9.reuse, 0x6, RZ ;  /* 0x0000000609137824 */ /* 0x040fe200078e02ff */
[----:B------:R-:W-:Y:S01]  /*48b0*/  LOP3.LUT R7, R6, 0x60, RZ, 0x3c, !PT ;  /* 0x0000006006077812 */ /* 0x000fe200078e3cff */
[----:B-1----:R-:W-:Y:S01]  /*48c0*/  IMAD R16, R9, 0x3, RZ ;  /* 0x0000000309107824 */ /* 0x002fe200078e02ff */
[----:B------:R-:W-:Y:S01]  /*48d0*/  LEA R222, P3, R3, R222, 0x1 ;  /* 0x000000de03de7211 */ /* 0x000fe200078608ff */
[C---:B------:R-:W-:Y:S01]  /*48e0*/  IMAD.SHL.U32 R17, R9.reuse, 0x4, RZ ;  /* 0x0000000409117824 */ /* 0x040fe200078e00ff */
[-C--:B------:R-:W-:Y:S01]  /*48f0*/  LEA.HI.X.SX32 R235, R4, R250.reuse, 0x1, P0 ;  /* 0x000000fa04eb7211 */ /* 0x080fe200000f0eff */
[----:B------:R-:W-:Y:S01]  /*4900*/  IMAD.WIDE R8, R9, 0x2, R196 ;  /* 0x0000000209087825 */ /* 0x000fe200078e02c4 */
[----:B------:R-:W-:-:S02]  /*4910*/  LEA.HI.X.SX32 R223, R3, R250, 0x1, P3 ;  /* 0x000000fa03df7211 */ /* 0x000fc400018f0eff */
[----:B------:R-:W-:Y:S01]  /*4920*/  CS2R R34, SRZ ;  /* 0x0000000000227805 */ /* 0x000fe2000001ff00 */
[----:B------:R-:W-:Y:S01]  /*4930*/  IMAD.IADD R7, R176, 0x1, R7 ;  /* 0x00000001b0077824 */ /* 0x000fe200078e0207 */
[----:B------:R1:W-:Y:S01]  /*4940*/  STL.64 [R1+0x3a0], R8 ;  /* 0x0003a00801007387 */ /* 0x0003e20000100a00 */
[C---:B0-----:R-:W-:Y:S01]  /*4950*/  LOP3.LUT R11, R6.reuse, 0x20, RZ, 0x3c, !PT ;  /* 0x00000020060b7812 */ /* 0x041fe200078e3cff */
[----:B------:R-:W-:Y:S01]  /*4960*/  IMAD.WIDE R178, R5, 0x2, R196 ;  /* 0x0000000205b27825 */ /* 0x000fe200078e02c4 */
[----:B------:R-:W-:Y:S01]  /*4970*/  LOP3.LUT R10, R6, 0x30, RZ, 0x3c, !PT ;  /* 0x00000030060a7812 */ /* 0x000fe200078e3cff */
[----:B------:R0:W-:Y:S01]  /*4980*/  STL.64 [R1+0x398], R180 ;  /* 0x000398b401007387 */ /* 0x0001e20000100a00 */
[C---:B------:R-:W-:Y:S01]  /*4990*/  IADD3 R11, R176.reuse, R11, RZ ;  /* 0x0000000bb00b7210 */ /* 0x040fe20007ffe0ff */
[----:B------:R-:W-:Y:S02]  /*49a0*/  IMAD.MOV.U32 R15, RZ, RZ, -0x800000 ;  /* 0xff800000ff0f7424 */ /* 0x000fe400078e00ff */
[----:B------:R-:W-:Y:S01]  /*49b0*/  IMAD.IADD R10, R176, 0x1, R10 ;  /* 0x00000001b00a7824 */ /* 0x000fe200078e020a */
[----:B------:R2:W-:Y:S01]  /*49c0*/  STL.64 [R1+0x390], R178 ;  /* 0x000390b201007387 */ /* 0x0005e20000100a00 */
[----:B------:R-:W-:Y:S01]  /*49d0*/  IMAD.MOV.U32 R4, RZ, RZ, RZ ;  /* 0x000000ffff047224 */ /* 0x000fe200078e00ff */
[C---:B-1----:R-:W-:Y:S01]  /*49e0*/  LOP3.LUT R9, R6.reuse, 0x40, RZ, 0x3c, !PT ;  /* 0x0000004006097812 */ /* 0x042fe200078e3cff */
[----:B------:R-:W-:Y:S01]  /*49f0*/  IMAD.MOV.U32 R14, RZ, RZ, RZ ;  /* 0x000000ffff0e7224 */ /* 0x000fe200078e00ff */
[C---:B------:R-:W-:Y:S01]  /*4a00*/  LOP3.LUT R8, R6.reuse, 0x50, RZ, 0x3c, !PT ;  /* 0x0000005006087812 */ /* 0x040fe200078e3cff */
[----:B------:R-:W-:Y:S01]  /*4a10*/  IMAD.MOV.U32 R3, RZ, RZ, RZ ;  /* 0x000000ffff037224 */ /* 0x000fe200078e00ff */
[----:B------:R-:W-:Y:S01]  /*4a20*/  LOP3.LUT R6, R6, 0x70, RZ, 0x3c, !PT ;  /* 0x0000007006067812 */ /* 0x000fe200078e3cff */
[----:B------:R-:W-:-:S02]  /*4a30*/  IMAD.IADD R9, R176, 0x1, R9 ;  /* 0x00000001b0097824 */ /* 0x000fc400078e0209 */
[C---:B------:R-:W-:Y:S02]  /*4a40*/  IMAD.IADD R8, R176.reuse, 0x1, R8 ;  /* 0x00000001b0087824 */ /* 0x040fe400078e0208 */
[----:B------:R-:W-:Y:S02]  /*4a50*/  IMAD.IADD R6, R176, 0x1, R6 ;  /* 0x00000001b0067824 */ /* 0x000fe400078e0206 */
[----:B------:R-:W-:Y:S01]  /*4a60*/  IMAD.U32 R176, RZ, RZ, UR6 ;  /* 0x00000006ffb07e24 */ /* 0x000fe2000f8e00ff */
[----:B------:R-:W-:Y:S01]  /*4a70*/  UIADD3.64 UR6, UR4, 0x100, URZ ;  /* 0x0000010004067897 */ /* 0x000fe2000fffe03f */
[----:B0-----:R-:W-:-:S03]  /*4a80*/  IMAD.WIDE R180, R16, 0x2, R194 ;  /* 0x0000000210b47825 */ /* 0x001fc600078e02c2 */
[----:B------:R0:W-:Y:S01]  /*4a90*/  STL.64 [R1+0x3b0], R176 ;  /* 0x0003b0b001007387 */ /* 0x0001e20000100a00 */
[----:B--2---:R-:W-:Y:S02]  /*4aa0*/  IMAD.WIDE R178, R16, 0x2, R196 ;  /* 0x0000000210b27825 */ /* 0x004fe400078e02c4 */
[----:B------:R-:W-:Y:S01]  /*4ab0*/  UMOV UR6, UR10 ;  /* 0x0000000a00067c82 */ /* 0x000fe20008000000 */
[----:B------:R-:W-:Y:S01]  /*4ac0*/  STL.64 [R1+0x388], R180 ;  /* 0x000388b401007387 */ /* 0x000fe20000100a00 */
[----:B------:R-:W-:Y:S02]  /*4ad0*/  UMOV UR7, UR11 ;  /* 0x0000000b00077c82 */ /* 0x000fe40008000000 */
[----:B------:R-:W-:Y:S01]  /*4ae0*/  UIADD3.64 UR10, UR6, 0x2, URZ ;  /* 0x00000002060a7897 */ /* 0x000fe2000fffe03f */
[----:B------:R1:W-:Y:S01]  /*4af0*/  STL.64 [R1+0x380], R178 ;  /* 0x000380b201007387 */ /* 0x0003e20000100a00 */
[----:B------:R-:W-:Y:S02]  /*4b00*/  UIADD3.64 UR14, UR6, 0x4, URZ ;  /* 0x00000004060e7897 */ /* 0x000fe4000fffe03f */
[----:B------:R-:W-:Y:S01]  /*4b10*/  UIADD3.64 UR18, UR6, 0x102, URZ ;  /* 0x0000010206127897 */ /* 0x000fe2000fffe03f */
[----:B0-----:R-:W-:Y:S01]  /*4b20*/  IMAD.WIDE R176, R17, 0x2, R194 ;  /* 0x0000000211b07825 */ /* 0x001fe200078e02c2 */
[----:B------:R-:W-:-:S02]  /*4b30*/  UIADD3.64 UR22, UR6, 0x104, URZ ;  /* 0x0000010406167897 */ /* 0x000fc4000fffe03f */
[----:B------:R-:W-:Y:S01]  /*4b40*/  UIADD3.64 UR26, UR6, 0x1fe, URZ ;  /* 0x000001fe061a7897 */ /* 0x000fe2000fffe03f */
[----:B------:R-:W-:Y:S01]  /*4b50*/  IMAD.WIDE R16, R17, 0x2, R196 ;  /* 0x0000000211107825 */ /* 0x000fe200078e02c4 */
[----:B------:R0:W-:Y:S01]  /*4b60*/  STL.64 [R1+0x378], R176 ;  /* 0x000378b001007387 */ /* 0x0001e20000100a00 */
[----:B------:R-:W-:Y:S02]  /*4b70*/  UIADD3.64 UR30, UR6, 0x200, URZ ;  /* 0x00000200061e7897 */ /* 0x000fe4000fffe03f */
[----:B-1----:R-:W-:Y:S01]  /*4b80*/  IMAD.WIDE R178, R18, 0x2, R194 ;  /* 0x0000000212b27825 */ /* 0x002fe200078e02c2 */
[----:B------:R1:W-:Y:S01]  /*4b90*/  STL.64 [R1+0x370], R16 ;  /* 0x0003701001007387 */ /* 0x0003e20000100a00 */
[----:B------:R-:W-:Y:S02]  /*4ba0*/  UIADD3.64 UR34, UR6, 0x202, URZ ;  /* 0x0000020206227897 */ /* 0x000fe4000fffe03f */
[----:B------:R-:W-:Y:S01]  /*4bb0*/  UIADD3.64 UR38, UR6, 0x204, URZ ;  /* 0x0000020406267897 */ /* 0x000fe2000fffe03f */
[----:B------:R-:W-:Y:S01]  /*4bc0*/  STL.64 [R1+0x368], R178 ;  /* 0x000368b201007387 */ /* 0x000fe20000100a00 */
[----:B------:R-:W-:-:S02]  /*4bd0*/  UIADD3.64 UR42, UR6, 0x2fe, URZ ;  /* 0x000002fe062a7897 */ /* 0x000fc4000fffe03f */
[----:B------:R-:W-:Y:S01]  /*4be0*/  UIADD3.64 UR46, UR6, 0x300, URZ ;  /* 0x00000300062e7897 */ /* 0x000fe2000fffe03f */
[----:B0-----:R-:W-:Y:S01]  /*4bf0*/  IMAD.WIDE R176, R18, 0x2, R196 ;  /* 0x0000000212b07825 */ /* 0x001fe200078e02c4 */
[----:B------:R-:W-:Y:S02]  /*4c00*/  UIADD3.64 UR50, UR6, 0x302, URZ ;  /* 0x0000030206327897 */ /* 0x000fe4000fffe03f */
[----:B------:R-:W-:Y:S01]  /*4c10*/  UIADD3.64 UR54, UR6, 0x304, URZ ;  /* 0x0000030406367897 */ /* 0x000fe2000fffe03f */
[C---:B-1----:R-:W-:Y:S01]  /*4c20*/  IMAD.WIDE R16, R19.reuse, 0x2, R194 ;  /* 0x0000000213107825 */ /* 0x042fe200078e02c2 */
[----:B------:R0:W-:Y:S03]  /*4c30*/  STL.64 [R1+0x360], R176 ;  /* 0x000360b001007387 */ /* 0x0001e60000100a00 */
[----:B------:R-:W-:Y:S01]  /*4c40*/  IMAD.WIDE R18, R19, 0x2, R196 ;  /* 0x0000000213127825 */ /* 0x000fe200078e02c4 */
[----:B------:R1:W-:Y:S04]  /*4c50*/  STL.64 [R1+0x358], R16 ;  /* 0x0003581001007387 */ /* 0x0003e80000100a00 */
[----:B------:R2:W-:Y:S01]  /*4c60*/  STL.64 [R1+0x350], R18 ;  /* 0x0003501201007387 */ /* 0x0005e20000100a00 */
[----:B0-----:R-:W-:-:S04]  /*4c70*/  IMAD.WIDE R176, R20, 0x2, R194 ;  /* 0x0000000214b07825 */ /* 0x001fc800078e02c2 */
[----:B-1----:R-:W-:Y:S01]  /*4c80*/  IMAD.WIDE R16, R20, 0x2, R196 ;  /* 0x0000000214107825 */ /* 0x002fe200078e02c4 */
[----:B------:R-:W-:Y:S03]  /*4c90*/  STL.64 [R1+0x348], R176 ;  /* 0x000348b001007387 */ /* 0x000fe60000100a00 */
[C---:B--2---:R-:W-:Y:S01]  /*4ca0*/  IMAD.WIDE R18, R21.reuse, 0x2, R194 ;  /* 0x0000000215127825 */ /* 0x044fe200078e02c2 */
[----:B------:R0:W-:Y:S03]  /*4cb0*/  STL.64 [R1+0x340], R16 ;  /* 0x0003401001007387 */ /* 0x0001e60000100a00 */
[----:B------:R-:W-:Y:S01]  /*4cc0*/  IMAD.WIDE R20, R21, 0x2, R196 ;  /* 0x0000000215147825 */ /* 0x000fe200078e02c4 */
[----:B------:R1:W-:Y:S04]  /*4cd0*/  STL.64 [R1+0x338], R18 ;  /* 0x0003381201007387 */ /* 0x0003e80000100a00 */
[----:B------:R2:W-:Y:S01]  /*4ce0*/  STL.64 [R1+0x330], R20 ;  /* 0x0003301401007387 */ /* 0x0005e20000100a00 */
[----:B0-----:R-:W-:-:S04]  /*4cf0*/  IMAD.WIDE R16, R22, 0x2, R194 ;  /* 0x0000000216107825 */ /* 0x001fc800078e02c2 */
[----:B-1----:R-:W-:Y:S01]  /*4d00*/  IMAD.WIDE R18, R22, 0x2, R196 ;  /* 0x0000000216127825 */ /* 0x002fe200078e02c4 */
[----:B------:R0:W-:Y:S03]  /*4d10*/  STL.64 [R1+0x328], R16 ;  /* 0x0003281001007387 */ /* 0x0001e60000100a00 */
[C---:B--2---:R-:W-:Y:S01]  /*4d20*/  IMAD.WIDE R20, R23.reuse, 0x2, R194 ;  /* 0x0000000217147825 */ /* 0x044fe200078e02c2 */
[----:B------:R1:W-:Y:S04]  /*4d30*/  STL.64 [R1+0x320], R18 ;  /* 0x0003201201007387 */ /* 0x0003e80000100a00 */
[----:B------:R2:W-:Y:S01]  /*4d40*/  STL.64 [R1+0x318], R20 ;  /* 0x0003181401007387 */ /* 0x0005e20000100a00 */
[----:B0-----:R-:W-:-:S04]  /*4d50*/  IMAD.WIDE R16, R23, 0x2, R196 ;  /* 0x0000000217107825 */ /* 0x001fc800078e02c4 */
[--C-:B-1----:R-:W-:Y:S01]  /*4d60*/  IMAD.WIDE R18, R152, 0x2, R194.reuse ;  /* 0x0000000298127825 */ /* 0x102fe200078e02c2 */
[----:B------:R0:W-:Y:S03]  /*4d70*/  STL.64 [R1+0x310], R16 ;  /* 0x0003101001007387 */ /* 0x0001e60000100a00 */
[----:B--2---:R-:W-:Y:S01]  /*4d80*/  IMAD.WIDE R20, R164, 0x2, R194 ;  /* 0x00000002a4147825 */ /* 0x004fe200078e02c2 */
[----:B------:R1:W-:Y:S03]  /*4d90*/  STL.64 [R1+0x308], R18 ;  /* 0x0003081201007387 */ /* 0x0003e60000100a00 */
[----:B0-----:R-:W-:-:S04]  /*4da0*/  IMAD.WIDE R16, R152, 0x2, R196 ;  /* 0x0000000298107825 */ /* 0x001fc800078e02c4 */
[C---:B-1----:R-:W-:Y:S01]  /*4db0*/  IMAD.WIDE R18, R153.reuse, 0x2, R194 ;  /* 0x0000000299127825 */ /* 0x042fe200078e02c2 */
[----:B------:R0:W-:Y:S04]  /*4dc0*/  STL.64 [R1+0x300], R16 ;  /* 0x0003001001007387 */ /* 0x0001e80000100a00 */
[----:B------:R1:W-:Y:S01]  /*4dd0*/  STL.64 [R1+0x2f8], R18 ;  /* 0x0002f81201007387 */ /* 0x0003e20000100a00 */
        /* <DEDUP_REMOVED lines=24> */
[----:B0-----:R-:W-:Y:S01]  /*4f60*/  IMAD.U32 R16, RZ, RZ, UR10 ;  /* 0x0000000aff107e24 */ /* 0x001fe2000f8e00ff */
[----:B------:R-:W-:Y:S01]  /*4f70*/  MOV R17, UR11 ;  /* 0x0000000b00117c02 */ /* 0x000fe20008000f00 */
[----:B------:R-:W-:Y:S01]  /*4f80*/  UIADD3.64 UR10, UR6, 0xfe, URZ ;  /* 0x000000fe060a7897 */ /* 0x000fe2000fffe03f */
[----:B-1----:R-:W-:-:S03]  /*4f90*/  IMAD.WIDE R18, R159, 0x2, R196 ;  /* 0x000000029f127825 */ /* 0x002fc600078e02c4 */
[----:B------:R0:W-:Y:S04]  /*4fa0*/  STL.64 [R1+0x3c0], R16 ;  /* 0x0003c01001007387 */ /* 0x0001e80000100a00 */
[----:B------:R1:W-:Y:S01]  /*4fb0*/  STL.64 [R1+0x290], R18 ;  /* 0x0002901201007387 */ /* 0x0003e20000100a00 */
[----:B0-----:R-:W-:Y:S02]  /*4fc0*/  IMAD.U32 R16, RZ, RZ, UR14 ;  /* 0x0000000eff107e24 */ /* 0x001fe4000f8e00ff */
[----:B------:R-:W-:Y:S01]  /*4fd0*/  IMAD.U32 R17, RZ, RZ, UR15 ;  /* 0x0000000fff117e24 */ /* 0x000fe2000f8e00ff */
[----:B------:R-:W-:Y:S01]  /*4fe0*/  UIADD3.64 UR14, UR6, 0x100, URZ ;  /* 0x00000100060e7897 */ /* 0x000fe2000fffe03f */
[----:B-1----:R-:W-:-:S03]  /*4ff0*/  IMAD.WIDE R18, R160, 0x2, R194 ;  /* 0x00000002a0127825 */ /* 0x002fc600078e02c2 */
        /* <DEDUP_REMOVED lines=15> */
[----:B-1----:R-:W-:Y:S01]  /*50f0*/  IMAD.WIDE R18, R164, 0x2, R196 ;  /* 0x00000002a4127825 */ /* 0x002fe200078e02c4 */
[----:B------:R0:W-:Y:S04]  /*5100*/  STL.64 [R1+0x250], R16 ;  /* 0x0002501001007387 */ /* 0x0001e80000100a00 */
        /* <DEDUP_REMOVED lines=9> */
[C---:B-1----:R-:W-:Y:S01]  /*51a0*/  IMAD.WIDE R20, R167.reuse, 0x2, R194 ;  /* 0x00000002a7147825 */ /* 0x042fe200078e02c2 */
[----:B------:R0:W-:Y:S03]  /*51b0*/  STL.64 [R1+0x220], R16 ;  /* 0x0002201001007387 */ /* 0x0001e60000100a00 */
[----:B--2---:R-:W-:Y:S01]  /*51c0*/  IMAD.WIDE R18, R167, 0x2, R196 ;  /* 0x00000002a7127825 */ /* 0x004fe200078e02c4 */
        /* <DEDUP_REMOVED lines=20> */
[----:B0-----:R-:W-:-:S05]  /*5310*/  IMAD.WIDE R16, R174, 0x2, R196 ;  /* 0x00000002ae107825 */ /* 0x001fca00078e02c4 */
[----:B------:R1:W-:Y:S02]  /*5320*/  STL.64 [R1+0x1c0], R16 ;  /* 0x0001c01001007387 */ /* 0x0003e40000100a00 */
.L_x_1:
[----:B-1----:R-:W2:Y:S04]  /*5330*/  LDL.64 R16, [R1+0x3c0] ;  /* 0x0003c00001107983 */ /* 0x002ea80000100a00 */
[----:B------:R-:W3:Y:S04]  /*5340*/  LDL.64 R188, [R1+0x3b8] ;  /* 0x0003b80001bc7983 */ /* 0x000ee80000100a00 */
[----:B------:R-:W4:Y:S04]  /*5350*/  LDL.64 R186, [R1+0x3a8] ;  /* 0x0003a80001ba7983 */ /* 0x000f280000100a00 */
[----:B------:R-:W5:Y:S04]  /*5360*/  LDL.64 R204, [R1+0x368] ;  /* 0x0003680001cc7983 */ /* 0x000f680000100a00 */
[----:B------:R-:W5:Y:S04]  /*5370*/  LDL.64 R180, [R1+0x3a0] ;  /* 0x0003a00001b47983 */ /* 0x000f680000100a00 */
[----:B------:R-:W5:Y:S04]  /*5380*/  LDL.64 R182, [R1+0x380] ;  /* 0x0003800001b67983 */ /* 0x000f680000100a00 */
[----:B------:R-:W5:Y:S04]  /*5390*/  LDL.64 R176, [R1+0x378] ;  /* 0x0003780001b07983 */ /* 0x000f680000100a00 */
[----:B------:R-:W5:Y:S04]  /*53a0*/  LDL.64 R172, [R1+0x370] ;  /* 0x0003700001ac7983 */ /* 0x000f680000100a00 */
[----:B------:R-:W5:Y:S04]  /*53b0*/  LDL.64 R210, [R1+0x360] ;  /* 0x0003600001d27983 */ /* 0x000f680000100a00 */
[----:B------:R-:W5:Y:S04]  /*53c0*/  LDL.64 R206, [R1+0x350] ;  /* 0x0003500001ce7983 */ /* 0x000f680000100a00 */
[----:B------:R-:W5:Y:S01]  /*53d0*/  LDL.64 R200, [R1+0x330] ;  /* 0x0003300001c87983 */ /* 0x000f620000100a00 */
[----:B------:R-:W-:-:S03]  /*53e0*/  MOV R20, UR50 ;  /* 0x0000003200147c02 */ /* 0x000fc60008000f00 */
[----:B------:R-:W5:Y:S01]  /*53f0*/  LDL.64 R184, [R1+0x390] ;  /* 0x0003900001b87983 */ /* 0x000f620000100a00 */
[----:B------:R-:W-:-:S03]  /*5400*/  MOV R5, UR55 ;  /* 0x0000003700057c02 */ /* 0x000fc60008000f00 */
[----:B------:R-:W5:Y:S04]  /*5410*/  LDL.64 R202, [R1+0x348] ;  /* 0x0003480001ca7983 */ /* 0x000f680000100a00 */
[----:B------:R-:W5:Y:S04]  /*5420*/  LDL.64 R208, [R1+0x358] ;  /* 0x0003580001d07983 */ /* 0x000f680000100a00 */
[----:B------:R-:W5:Y:S01]  /*5430*/  LDL.64 R212, [R1+0x308] ;  /* 0x0003080001d47983 */ /* 0x000f620000100a00 */
[----:B------:R-:W-:-:S03]  /*5440*/  IMAD.WIDE R156, R4, 0x2, R194 ;  /* 0x00000002049c7825 */ /* 0x000fc600078e02c2 */
[----:B------:R-:W5:Y:S04]  /*5450*/  LDL.64 R178, [R1+0x398] ;  /* 0x0003980001b27983 */ /* 0x000f680000100a00 */
[----:B------:R0:W5:Y:S04]  /*5460*/  LDG.E.U16 R23, desc[UR60][R156.64] ;  /* 0x0000003c9c177981 */ /* 0x000168000c1e1500 */
[----:B------:R-:W5:Y:S01]  /*5470*/  LDL.64 R190, [R1+0x318] ;  /* 0x0003180001be7983 */ /* 0x000f620000100a00 */
[----:B------:R-:W-:-:S03]  /*5480*/  IMAD.WIDE R152, R4, 0x2, R196 ;  /* 0x0000000204987825 */ /* 0x000fc600078e02c4 */
[----:B------:R-:W5:Y:S04]  /*5490*/  LDL.64 R174, [R1+0x388] ;  /* 0x0003880001ae7983 */ /* 0x000f680000100a00 */
[----:B------:R-:W5:Y:S04]  /*54a0*/  LDG.E.U16 R152, desc[UR60][R152.64] ;  /* 0x0000003c98987981 */ /* 0x000f68000c1e1500 */
[----:B------:R-:W5:Y:S04]  /*54b0*/  LDL.64 R228, [R1+0x2e0] ;  /* 0x0002e00001e47983 */ /* 0x000f680000100a00 */
        /* <DEDUP_REMOVED lines=8> */
[----:B--2---:R-:W-:-:S02]  /*5540*/  R2UR UR50, R16 ;  /* 0x00000000103272ca */ /* 0x004fc400000e0000 */
[----:B------:R-:W-:Y:S02]  /*5550*/  MOV R16, UR54 ;  /* 0x0000003600107c02 */ /* 0x000fe40008000f00 */
[----:B---3--:R-:W-:Y:S02]  /*5560*/  R2UR UR54, R188 ;  /* 0x00000000bc3672ca */ /* 0x008fe400000e0000 */
[----:B------:R-:W-:Y:S02]  /*5570*/  R2UR UR55, R189 ;  /* 0x00000000bd3772ca */ /* 0x000fe400000e0000 */
[----:B------:R-:W2:Y:S01]  /*5580*/  LDL.64 R188, [R1+0x340] ;  /* 0x0003400001bc7983 */ /* 0x000ea20000100a00 */
[----:B----4-:R-:W-:-:S03]  /*5590*/  IMAD.WIDE R198, R4, 0x2, R186 ;  /* 0x0000000204c67825 */ /* 0x010fc600078e02ba */
[----:B------:R-:W3:Y:S01]  /*55a0*/  LDL.64 R186, [R1+0x338] ;  /* 0x0003380001ba7983 */ /* 0x000ee20000100a00 */
[----:B-----5:R-:W-:-:S03]  /*55b0*/  IMAD.WIDE R164, R4, 0x2, R204 ;  /* 0x0000000204a47825 */ /* 0x020fc600078e02cc */
[----:B------:R-:W4:Y:S01]  /*55c0*/  LDL.64 R204, [R1+0x310] ;  /* 0x0003100001cc7983 */ /* 0x000f220000100a00 */
[----:B------:R-:W-:-:S03]  /*55d0*/  IMAD.WIDE R154, R4, 0x2, R180 ;  /* 0x00000002049a7825 */ /* 0x000fc600078e02b4 */
[----:B------:R-:W5:Y:S01]  /*55e0*/  LDG.E.U16 R198, desc[UR60][R198.64] ;  /* 0x0000003cc6c67981 */ /* 0x000f62000c1e1500 */
[----:B------:R-:W-:-:S03]  /*55f0*/  IMAD.WIDE R158, R4, 0x2, R182 ;  /* 0x00000002049e7825 */ /* 0x000fc600078e02b6 */
[----:B------:R1:W5:Y:S01]  /*5600*/  LDG.E.U16 R181, desc[UR60][R154.64] ;  /* 0x0000003c9ab57981 */ /* 0x000362000c1e1500 */
[----:B0-----:R-:W-:-:S03]  /*5610*/  IMAD.WIDE R156, R4, 0x2, R176 ;  /* 0x00000002049c7825 */ /* 0x001fc600078e02b0 */
[----:B------:R-:W5:Y:S04]  /*5620*/  LDL.64 R182, [R1+0x320] ;  /* 0x0003200001b67983 */ /* 0x000f680000100a00 */
[----:B------:R0:W5:Y:S01]  /*5630*/  LDG.E.U16 R168, desc[UR60][R156.64] ;  /* 0x0000003c9ca87981 */ /* 0x000162000c1e1500 */
[----:B-1----:R-:W-:-:S03]  /*5640*/  IMAD.WIDE R154, R4, 0x2, R172 ;  /* 0x00000002049a7825 */ /* 0x002fc600078e02ac */
[----:B------:R1:W5:Y:S04]  /*5650*/  LDG.E.U16 R173, desc[UR60][R158.64] ;  /* 0x0000003c9ead7981 */ /* 0x000368000c1e1500 */
[----:B------:R1:W5:Y:S01]  /*5660*/  LDG.E.U16 R167, desc[UR60][R154.64] ;  /* 0x0000003c9aa77981 */ /* 0x000362000c1e1500 */
[----:B0-----:R-:W-:-:S03]  /*5670*/  IMAD.WIDE R156, R4, 0x2, R206 ;  /* 0x00000002049c7825 */ /* 0x001fc600078e02ce */
[----:B------:R-:W5:Y:S01]  /*5680*/  LDL.64 R206, [R1+0x2d0] ;  /* 0x0002d00001ce7983 */ /* 0x000f620000100a00 */
[----:B-1----:R-:W-:-:S03]  /*5690*/  IMAD.WIDE R158, R4, 0x2, R210 ;  /* 0x00000002049e7825 */ /* 0x002fc600078e02d2 */
[----:B------:R-:W5:Y:S04]  /*56a0*/  LDL.64 R210, [R1+0x2f0] ;  /* 0x0002f00001d27983 */ /* 0x000f680000100a00 */
[----:B------:R-:W5:Y:S01]  /*56b0*/  LDG.E.U16 R163, desc[UR60][R158.64] ;  /* 0x0000003c9ea37981 */ /* 0x000f62000c1e1500 */
[----:B------:R-:W-:-:S03]  /*56c0*/  IMAD.WIDE R160, R4, 0x2, R184 ;  /* 0x0000000204a07825 */ /* 0x000fc600078e02b8 */
[----:B------:R-:W5:Y:S01]  /*56d0*/  LDL.64 R184, [R1+0x328] ;  /* 0x0003280001b87983 */ /* 0x000f620000100a00 */
[----:B------:R-:W-:-:S03]  /*56e0*/  IMAD.WIDE R154, R4, 0x2, R202 ;  /* 0x00000002049a7825 */ /* 0x000fc600078e02ca */
[----:B------:R-:W5:Y:S04]  /*56f0*/  LDL.64 R202, [R1+0x300] ;  /* 0x0003000001ca7983 */ /* 0x000f680000100a00 */
[----:B------:R0:W5:Y:S04]  /*5700*/  LDG.E.U16 R159, desc[UR60][R156.64] ;  /* 0x0000003c9c9f7981 */ /* 0x000168000c1e1500 */
[----:B------:R1:W5:Y:S04]  /*5710*/  LDG.E.U16 R177, desc[UR60][R160.64] ;  /* 0x0000003ca0b17981 */ /* 0x000368000c1e1500 */
[----:B------:R-:W5:Y:S01]  /*5720*/  LDG.E.U16 R154, desc[UR60][R154.64] ;  /* 0x0000003c9a9a7981 */ /* 0x000f62000c1e1500 */
[----:B0-----:R-:W-:-:S03]  /*5730*/  IMAD.WIDE R156, R4, 0x2, R200 ;  /* 0x00000002049c7825 */ /* 0x001fc600078e02c8 */
[----:B------:R-:W5:Y:S01]  /*5740*/  LDL.64 R200, [R1+0x2f8] ;  /* 0x0002f80001c87983 */ /* 0x000f620000100a00 */
[----:B-1----:R-:W-:-:S03]  /*5750*/  IMAD.WIDE R160, R4, 0x2, R208 ;  /* 0x0000000204a07825 */ /* 0x002fc600078e02d0 */
[----:B------:R-:W5:Y:S01]  /*5760*/  LDL.64 R208, [R1+0x2e8] ;  /* 0x0002e80001d07983 */ /* 0x000f620000100a00 */
[----:B------:R-:W-:-:S03]  /*5770*/  IMAD.WIDE R178, R4, 0x2, R178 ;  /* 0x0000000204b27825 */ /* 0x000fc600078e02b2 */
[----:B------:R-:W5:Y:S01]  /*5780*/  LDG.E.U16 R156, desc[UR60][R156.64] ;  /* 0x0000003c9c9c7981 */ /* 0x000f62000c1e1500 */
[----:B------:R-:W-:-:S03]  /*5790*/  IMAD.WIDE R190, R4, 0x2, R190 ;  /* 0x0000000204be7825 */ /* 0x000fc600078e02be */
[----:B------:R-:W5:Y:S04]  /*57a0*/  LDG.E.U16 R178, desc[UR60][R178.64] ;  /* 0x0000003cb2b27981 */ /* 0x000f68000c1e1500 */
[----:B------:R-:W5:Y:S01]  /*57b0*/  LDG.E.U16 R176, desc[UR60][R190.64] ;  /* 0x0000003cbeb07981 */ /* 0x000f62000c1e1500 */
[----:B------:R-:W-:-:S03]  /*57c0*/  IMAD.WIDE R174, R4, 0x2, R174 ;  /* 0x0000000204ae7825 */ /* 0x000fc600078e02ae */
[----:B------:R-:W5:Y:S04]  /*57d0*/  LDG.E.U16 R160, desc[UR60][R160.64] ;  /* 0x0000003ca0a07981 */ /* 0x000f68000c1e1500 */
[----:B------:R-:W5:Y:S04]  /*57e0*/  LDG.E.U16 R174, desc[UR60][R174.64] ;  /* 0x0000003caeae7981 */ /* 0x000f68000c1e1500 */
[----:B------:R-:W5:Y:S01]  /*57f0*/  LDG.E.U16 R164, desc[UR60][R164.64] ;  /* 0x0000003ca4a47981 */ /* 0x000f62000c1e1500 */
[----:B--2---:R-:W-:-:S04]  /*5800*/  IMAD.WIDE R188, R4, 0x2, R188 ;  /* 0x0000000204bc7825 */ /* 0x004fc800078e02bc */
[C---:B---3--:R-:W-:Y:S01]  /*5810*/  IMAD.WIDE R186, R4.reuse, 0x2, R186 ;  /* 0x0000000204ba7825 */ /* 0x048fe200078e02ba */
[----:B------:R4:W2:Y:S04]  /*5820*/  LDG.E.U16 R153, desc[UR60][R188.64] ;  /* 0x0000003cbc997981 */ /* 0x0008a8000c1e1500 */
[----:B------:R0:W3:Y:S01]  /*5830*/  LDG.E.U16 R155, desc[UR60][R186.64] ;  /* 0x0000003cba9b7981 */ /* 0x0000e2000c1e1500 */
[----:B----4-:R-:W-:-:S03]  /*5840*/  IMAD.WIDE R188, R4, 0x2, R204 ;  /* 0x0000000204bc7825 */ /* 0x010fc600078e02cc */
[----:B------:R-:W4:Y:S01]  /*5850*/  LDL.64 R204, [R1+0x2c8] ;  /* 0x0002c80001cc7983 */ /* 0x000f220000100a00 */
[----:B0-----:R-:W-:-:S03]  /*5860*/  IMAD.WIDE R186, R4, 0x2, R212 ;  /* 0x0000000204ba7825 */ /* 0x001fc600078e02d4 */
[----:B------:R-:W2:Y:S01]  /*5870*/  LDL.64 R212, [R1+0x2a0] ;  /* 0x0002a00001d47983 */ /* 0x000ea20000100a00 */
[----:B-----5:R-:W-:-:S03]  /*5880*/  IMAD.WIDE R182, R4, 0x2, R182 ;  /* 0x0000000204b67825 */ /* 0x020fc600078e02b6 */
[----:B------:R-:W5:Y:S04]  /*5890*/  LDG.E.U16 R172, desc[UR60][R186.64] ;  /* 0x0000003cbaac7981 */ /* 0x000f68000c1e1500 */
[----:B------:R0:W5:Y:S04]  /*58a0*/  LDG.E.U16 R179, desc[UR60][R182.64] ;  /* 0x0000003cb6b37981 */ /* 0x000168000c1e1500 */
[----:B------:R-:W5:Y:S01]  /*58b0*/  LDG.E.U16 R175, desc[UR60][R188.64] ;  /* 0x0000003cbcaf7981 */ /* 0x000f62000c1e1500 */
[----:B------:R-:W-:-:S03]  /*58c0*/  IMAD.WIDE R190, R4, 0x2, R210 ;  /* 0x0000000204be7825 */ /* 0x000fc600078e02d2 */
[----:B------:R-:W3:Y:S01]  /*58d0*/  LDL.64 R210, [R1+0x298] ;  /* 0x0002980001d27983 */ /* 0x000ee20000100a00 */
[----:B------:R-:W-:-:S03]  /*58e0*/  IMAD.WIDE R184, R4, 0x2, R184 ;  /* 0x0000000204b87825 */ /* 0x000fc600078e02b8 */
[----:B------:R-:W5:Y:S04]  /*58f0*/  LDG.E.U16 R165, desc[UR60][R190.64] ;  /* 0x0000003cbea57981 */ /* 0x000f68000c1e1500 */
[----:B------:R1:W5:Y:S01]  /*5900*/  LDG.E.U16 R180, desc[UR60][R184.64] ;  /* 0x0000003cb8b47981 */ /* 0x000362000c1e1500 */
[----:B0-----:R-:W-:-:S03]  /*5910*/  IMAD.WIDE R182, R4, 0x2, R200 ;  /* 0x0000000204b67825 */ /* 0x001fc600078e02c8 */
[----:B------:R-:W3:Y:S01]  /*5920*/  LDL.64 R200, [R1+0x2a8] ;  /* 0x0002a80001c87983 */ /* 0x000ee20000100a00 */
[----:B-1----:R-:W-:-:S03]  /*5930*/  IMAD.WIDE R184, R4, 0x2, R202 ;  /* 0x0000000204b87825 */ /* 0x002fc600078e02ca */
[----:B------:R0:W5:Y:S04]  /*5940*/  LDG.E.U16 R166, desc[UR60][R182.64] ;  /* 0x0000003cb6a67981 */ /* 0x000168000c1e1500 */
[----:B------:R-:W5:Y:S01]  /*5950*/  LDL.64 R202, [R1+0x2b0] ;  /* 0x0002b00001ca7983 */ /* 0x000f620000100a00 */
[----:B------:R-:W-:-:S03]  /*5960*/  IMAD.WIDE R186, R4, 0x2, R228 ;  /* 0x0000000204ba7825 */ /* 0x000fc600078e02e4 */
[----:B------:R1:W5:Y:S01]  /*5970*/  LDG.E.U16 R171, desc[UR60][R184.64] ;  /* 0x0000003cb8ab7981 */ /* 0x000362000c1e1500 */
[----:B0-----:R-:W-:-:S03]  /*5980*/  IMAD.WIDE R182, R4, 0x2, R206 ;  /* 0x0000000204b67825 */ /* 0x001fc600078e02ce */
[----:B------:R-:W5:Y:S04]  /*5990*/  LDL.64 R206, [R1+0x288] ;  /* 0x0002880001ce7983 */ /* 0x000f680000100a00 */
[----:B------:R-:W5:Y:S01]  /*59a0*/  LDG.E.U16 R157, desc[UR60][R182.64] ;  /* 0x0000003cb69d7981 */ /* 0x000f62000c1e1500 */
[----:B------:R-:W-:-:S03]  /*59b0*/  IMAD.WIDE R188, R4, 0x2, R208 ;  /* 0x0000000204bc7825 */ /* 0x000fc600078e02d0 */
[----:B------:R0:W5:Y:S01]  /*59c0*/  LDG.E.U16 R161, desc[UR60][R186.64] ;  /* 0x0000003cbaa17981 */ /* 0x000162000c1e1500 */
[----:B-1----:R-:W-:-:S03]  /*59d0*/  IMAD.WIDE R184, R4, 0x2, R224 ;  /* 0x0000000204b87825 */ /* 0x002fc600078e02e0 */
[----:B------:R-:W5:Y:S04]  /*59e0*/  LDL.64 R208, [R1+0x290] ;  /* 0x0002900001d07983 */ /* 0x000f680000100a00 */
[----:B------:R1:W5:Y:S01]  /*59f0*/  LDG.E.U16 R158, desc[UR60][R184.64] ;  /* 0x0000003cb89e7981 */ /* 0x000362000c1e1500 */
[----:B0-----:R-:W-:-:S03]  /*5a00*/  IMAD.WIDE R186, R4, 0x2, R214 ;  /* 0x0000000204ba7825 */ /* 0x001fc600078e02d6 */
[----:B------:R-:W5:Y:S04]  /*5a10*/  LDL.64 R214, [R1+0x278] ;  /* 0x0002780001d67983 */ /* 0x000f680000100a00 */
[----:B------:R-:W5:Y:S01]  /*5a20*/  LDL.64 R228, [R1+0x238] ;  /* 0x0002380001e47983 */ /* 0x000f620000100a00 */
[----:B-1----:R-:W-:-:S03]  /*5a30*/  IMAD.WIDE R184, R4, 0x2, R220 ;  /* 0x0000000204b87825 */ /* 0x002fc600078e02dc */
[----:B------:R-:W5:Y:S04]  /*5a40*/  LDL.64 R220, [R1+0x268] ;  /* 0x0002680001dc7983 */ /* 0x000f680000100a00 */
[----:B------:R-:W5:Y:S04]  /*5a50*/  LDL.64 R224, [R1+0x270] ;  /* 0x0002700001e07983 */ /* 0x000f680000100a00 */
[----:B------:R-:W5:Y:S01]  /*5a60*/  LDG.E.U16 R162, desc[UR60][R188.64] ;  /* 0x0000003cbca27981 */ /* 0x000f62000c1e1500 */
[----:B----4-:R-:W-:-:S03]  /*5a70*/  IMAD.WIDE R182, R4, 0x2, R204 ;  /* 0x0000000204b67825 */ /* 0x010fc600078e02cc */
[----:B------:R-:W4:Y:S04]  /*5a80*/  LDL.64 R204, [R1+0x280] ;  /* 0x0002800001cc7983 */ /* 0x000f280000100a00 */
[----:B------:R2:W4:Y:S02]  /*5a90*/  LDG.E.U16 R199, desc[UR60][R182.64] ;  /* 0x0000003cb6c77981 */ /* 0x000524000c1e1500 */
[C---:B--2---:R-:W-:Y:S02]  /*5aa0*/  IMAD.WIDE R182, R4.reuse, 0x2, R212 ;  /* 0x0000000204b67825 */ /* 0x044fe400078e02d4 */
[----:B------:R-:W2:Y:S02]  /*5ab0*/  LDL.64 R212, [R1+0x260] ;  /* 0x0002600001d47983 */ /* 0x000ea40000100a00 */
[----:B---3--:R-:W-:-:S02]  /*5ac0*/  IMAD.WIDE R190, R4, 0x2, R200 ;  /* 0x0000000204be7825 */ /* 0x008fc400078e02c8 */
[----:B------:R0:W3:Y:S04]  /*5ad0*/  LDG.E.U16 R200, desc[UR60][R184.64] ;  /* 0x0000003cb8c87981 */ /* 0x0000e8000c1e1500 */
[----:B------:R1:W3:Y:S01]  /*5ae0*/  LDG.E.U16 R201, desc[UR60][R186.64] ;  /* 0x0000003cbac97981 */ /* 0x0002e2000c1e1500 */
[----:B0-----:R-:W-:-:S03]  /*5af0*/  IMAD.WIDE R184, R4, 0x2, R210 ;  /* 0x0000000204b87825 */ /* 0x001fc600078e02d2 */
[----:B------:R-:W3:Y:S01]  /*5b00*/  LDL.64 R210, [R1+0x258] ;  /* 0x0002580001d27983 */ /* 0x000ee20000100a00 */
[----:B-----5:R-:W-:-:S03]  /*5b10*/  IMAD.WIDE R188, R4, 0x2, R202 ;  /* 0x0000000204bc7825 */ /* 0x020fc600078e02ca */
[----:B------:R-:W5:Y:S04]  /*5b20*/  LDG.E.U16 R203, desc[UR60][R190.64] ;  /* 0x0000003cbecb7981 */ /* 0x000f68000c1e1500 */
[----:B------:R0:W5:Y:S01]  /*5b30*/  LDG.E.U16 R202, desc[UR60][R188.64] ;  /* 0x0000003cbcca7981 */ /* 0x000162000c1e1500 */
[----:B-1----:R-:W-:-:S04]  /*5b40*/  IMAD.WIDE R186, R4, 0x2, R208 ;  /* 0x0000000204ba7825 */ /* 0x002fc800078e02d0 */
[C---:B0-----:R-:W-:Y:S02]  /*5b50*/  IMAD.WIDE R188, R4.reuse, 0x2, R206 ;  /* 0x0000000204bc7825 */ /* 0x041fe400078e02ce */
[----:B------:R0:W5:Y:S04]  /*5b60*/  LDG.E.U16 R206, desc[UR60][R186.64] ;  /* 0x0000003cbace7981 */ /* 0x000168000c1e1500 */
[----:B------:R-:W5:Y:S01]  /*5b70*/  LDG.E.U16 R207, desc[UR60][R188.64] ;  /* 0x0000003cbccf7981 */ /* 0x000f62000c1e1500 */
[----:B0-----:R-:W-:-:S03]  /*5b80*/  IMAD.WIDE R186, R4, 0x2, R220 ;  /* 0x0000000204ba7825 */ /* 0x001fc600078e02dc */
[----:B------:R-:W5:Y:S01]  /*5b90*/  LDL.64 R220, [R1+0x218] ;  /* 0x0002180001dc7983 */ /* 0x000f620000100a00 */
[----:B----4-:R-:W-:-:S03]  /*5ba0*/  IMAD.WIDE R190, R4, 0x2, R204 ;  /* 0x0000000204be7825 */ /* 0x010fc600078e02cc */
[----:B------:R0:W4:Y:S04]  /*5bb0*/  LDG.E.U16 R204, desc[UR60][R182.64] ;  /* 0x0000003cb6cc7981 */ /* 0x000128000c1e1500 */
[----:B------:R-:W4:Y:S04]  /*5bc0*/  LDG.E.U16 R205, desc[UR60][R184.64] ;  /* 0x0000003cb8cd7981 */ /* 0x000f28000c1e1500 */
[----:B------:R-:W4:Y:S01]  /*5bd0*/  LDG.E.U16 R208, desc[UR60][R190.64] ;  /* 0x0000003cbed07981 */ /* 0x000f22000c1e1500 */
[----:B0-----:R-:W-:-:S03]  /*5be0*/  IMAD.WIDE R182, R4, 0x2, R214 ;  /* 0x0000000204b67825 */ /* 0x001fc600078e02d6 */
[----:B------:R-:W4:Y:S01]  /*5bf0*/  LDL.64 R214, [R1+0x230] ;  /* 0x0002300001d67983 */ /* 0x000f220000100a00 */
[----:B--2---:R-:W-:-:S03]  /*5c00*/  IMAD.WIDE R188, R4, 0x2, R212 ;  /* 0x0000000204bc7825 */ /* 0x004fc600078e02d4 */
[----:B------:R-:W2:Y:S04]  /*5c10*/  LDG.E.U16 R209, desc[UR60][R182.64] ;  /* 0x0000003cb6d17981 */ /* 0x000ea8000c1e1500 */
[----:B------:R0:W2:Y:S02]  /*5c20*/  LDG.E.U16 R212, desc[UR60][R188.64] ;  /* 0x0000003cbcd47981 */ /* 0x0000a4000c1e1500 */
[C---:B0-----:R-:W-:Y:S02]  /*5c30*/  IMAD.WIDE R188, R4.reuse, 0x2, R228 ;  /* 0x0000000204bc7825 */ /* 0x041fe400078e02e4 */
[----:B------:R-:W2:Y:S02]  /*5c40*/  LDL.64 R228, [R1+0x210] ;  /* 0x0002100001e47983 */ /* 0x000ea40000100a00 */
[----:B------:R-:W-:-:S02]  /*5c50*/  IMAD.WIDE R184, R4, 0x2, R224 ;  /* 0x0000000204b87825 */ /* 0x000fc400078e02e0 */
[----:B------:R-:W2:Y:S02]  /*5c60*/  LDL.64 R224, [R1+0x220] ;  /* 0x0002200001e07983 */ /* 0x000ea40000100a00 */
[C---:B---3--:R-:W-:Y:S02]  /*5c70*/  IMAD.WIDE R190, R4.reuse, 0x2, R210 ;  /* 0x0000000204be7825 */ /* 0x048fe400078e02d2 */
[----:B------:R-:W3:Y:S04]  /*5c80*/  LDG.E.U16 R188, desc[UR60][R188.64] ;  /* 0x0000003cbcbc7981 */ /* 0x000ee8000c1e1500 */
[----:B------:R0:W3:Y:S01]  /*5c90*/  LDG.E.U16 R211, desc[UR60][R186.64] ;  /* 0x0000003cbad37981 */ /* 0x0000e2000c1e1500 */
[----:B------:R-:W-:-:S03]  /*5ca0*/  IMAD.WIDE R182, R4, 0x2, R244 ;  /* 0x0000000204b67825 */ /* 0x000fc600078e02f4 */
[----:B------:R-:W3:Y:S04]  /*5cb0*/  LDG.E.U16 R213, desc[UR60][R190.64] ;  /* 0x0000003cbed57981 */ /* 0x000ee8000c1e1500 */
[----:B------:R-:W3:Y:S01]  /*5cc0*/  LDG.E.U16 R210, desc[UR60][R184.64] ;  /* 0x0000003cb8d27981 */ /* 0x000ee2000c1e1500 */
[----:B0-----:R-:W-:-:S03]  /*5cd0*/  IMAD.WIDE R186, R4, 0x2, R232 ;  /* 0x0000000204ba7825 */ /* 0x001fc600078e02e8 */
[----:B------:R-:W3:Y:S04]  /*5ce0*/  LDL.64 R232, [R1+0x208] ;  /* 0x0002080001e87983 */ /* 0x000ee80000100a00 */
[----:B------:R5:W3:Y:S04]  /*5cf0*/  LDG.E.U16 R217, desc[UR60][R186.64] ;  /* 0x0000003cbad97981 */ /* 0x000ae8000c1e1500 */
[----:B------:R-:W3:Y:S01]  /*5d00*/  LDL.64 R244, [R1+0x1e0] ;  /* 0x0001e00001f47983 */ /* 0x000ee20000100a00 */
[----:B-----5:R-:W-:-:S03]  /*5d10*/  IMAD.WIDE R186, R4, 0x2, R220 ;  /* 0x0000000204ba7825 */ /* 0x020fc600078e02dc */
[----:B------:R-:W5:Y:S04]  /*5d20*/  LDL.64 R220, [R1+0x1f8] ;  /* 0x0001f80001dc7983 */ /* 0x000f680000100a00 */
[----:B------:R-:W5:Y:S01]  /*5d30*/  LDG.E.U16 R186, desc[UR60][R186.64] ;  /* 0x0000003cbaba7981 */ /* 0x000f62000c1e1500 */
[----:B------:R-:W-:-:S03]  /*5d40*/  IMAD.WIDE R184, R4, 0x2, R240 ;  /* 0x0000000204b87825 */ /* 0x000fc600078e02f0 */
[----:B------:R-:W5:Y:S01]  /*5d50*/  LDL.64 R240, [R1+0x1d0] ;  /* 0x0001d00001f07983 */ /* 0x000f620000100a00 */
[----:B----4-:R-:W-:-:S03]  /*5d60*/  IMAD.WIDE R190, R4, 0x2, R214 ;  /* 0x0000000204be7825 */ /* 0x010fc600078e02d6 */
[----:B------:R0:W4:Y:S04]  /*5d70*/  LDG.E.U16 R214, desc[UR60][R182.64] ;  /* 0x0000003cb6d67981 */ /* 0x000128000c1e1500 */
[----:B------:R-:W4:Y:S04]  /*5d80*/  LDG.E.U16 R215, desc[UR60][R184.64] ;  /* 0x0000003cb8d77981 */ /* 0x000f28000c1e1500 */
[----:B------:R-:W4:Y:S01]  /*5d90*/  LDG.E.U16 R190, desc[UR60][R190.64] ;  /* 0x0000003cbebe7981 */ /* 0x000f22000c1e1500 */
[----:B0-----:R-:W-:-:S03]  /*5da0*/  IMAD.WIDE R182, R4, 0x2, R236 ;  /* 0x0000000204b67825 */ /* 0x001fc600078e02ec */
[----:B------:R-:W4:Y:S04]  /*5db0*/  LDL.64 R236, [R1+0x1c0] ;  /* 0x0001c00001ec7983 */ /* 0x000f280000100a00 */
[----:B------:R2:W4:Y:S02]  /*5dc0*/  LDG.E.U16 R189, desc[UR60][R182.64] ;  /* 0x0000003cb6bd7981 */ /* 0x000524000c1e1500 */
[C---:B--2---:R-:W-:Y:S02]  /*5dd0*/  IMAD.WIDE R182, R4.reuse, 0x2, R228 ;  /* 0x0000000204b67825 */ /* 0x044fe400078e02e4 */
[----:B------:R-:W2:Y:S04]  /*5de0*/  LDL.64 R228, [R1+0x1d8] ;  /* 0x0001d80001e47983 */ /* 0x000ea80000100a00 */
[----:B------:R-:W4:Y:S04]  /*5df0*/  LDG.E.U16 R187, desc[UR60][R182.64] ;  /* 0x0000003cb6bb7981 */ /* 0x000f28000c1e1500 */
[----:B------:R-:W5:Y:S01]  /*5e00*/  LDL.64 R182, [R1+0x200] ;  /* 0x0002000001b67983 */ /* 0x000f620000100a00 */
[----:B------:R-:W-:-:S03]  /*5e10*/  IMAD.WIDE R184, R4, 0x2, R224 ;  /* 0x0000000204b87825 */ /* 0x000fc600078e02e0 */
[----:B------:R-:W2:Y:S04]  /*5e20*/  LDL.64 R224, [R1+0x1e8] ;  /* 0x0001e80001e07983 */ /* 0x000ea80000100a00 */
[----:B------:R3:W4:Y:S02]  /*5e30*/  LDG.E.U16 R191, desc[UR60][R184.64] ;  /* 0x0000003cb8bf7981 */ /* 0x000724000c1e1500 */
[C---:B---3--:R-:W-:Y:S02]  /*5e40*/  IMAD.WIDE R184, R4.reuse, 0x2, R232 ;  /* 0x0000000204b87825 */ /* 0x048fe400078e02e8 */
[----:B------:R-:W3:Y:S04]  /*5e50*/  LDL.64 R232, [R1+0x1c8] ;  /* 0x0001c80001e87983 */ /* 0x000ee80000100a00 */
[----:B------:R-:W4:Y:S01]  /*5e60*/  LDG.E.U16 R184, desc[UR60][R184.64] ;  /* 0x0000003cb8b87981 */ /* 0x000f22000c1e1500 */
[----:B-----5:R-:W-:-:S05]  /*5e70*/  IMAD.WIDE R182, R4, 0x2, R182 ;  /* 0x0000000204b67825 */ /* 0x020fca00078e02b6 */
[----:B------:R0:W5:Y:S02]  /*5e80*/  LDG.E.U16 R185, desc[UR60][R182.64] ;  /* 0x0000003cb6b97981 */ /* 0x000164000c1e1500 */
[----:B0-----:R-:W-:-:S05]  /*5e90*/  IMAD.WIDE R182, R4, 0x2, R220 ;  /* 0x0000000204b67825 */ /* 0x001fca00078e02dc */
[----:B------:R0:W5:Y:S02]  /*5ea0*/  LDG.E.U16 R220, desc[UR60][R182.64] ;  /* 0x0000003cb6dc7981 */ /* 0x000164000c1e1500 */
[----:B0-----:R-:W-:Y:S01]  /*5eb0*/  IMAD.WIDE R182, R4, 0x2, R248 ;  /* 0x0000000204b67825 */ /* 0x001fe200078e02f8 */
[----:B------:R-:W-:Y:S02]  /*5ec0*/  R2UR UR56, R252 ;  /* 0x00000000fc3872ca */ /* 0x000fe400000e0000 */
[----:B------:R-:W-:Y:S01]  /*5ed0*/  R2UR UR58, R192 ;  /* 0x00000000c03a72ca */ /* 0x000fe200000e0000 */
[----:B------:R-:W-:Y:S01]  /*5ee0*/  UMOV UR57, 0x40000040 ;  /* 0x4000004000397882 */ /* 0x000fe20000000000 */
[----:B------:R2:W5:Y:S01]  /*5ef0*/  LDG.E.U16 R221, desc[UR60][R182.64] ;  /* 0x0000003cb6dd7981 */ /* 0x000562000c1e1500 */
[----:B------:R-:W-:Y:S01]  /*5f00*/  UMOV UR59, 0x40000040 ;  /* 0x40000040003b7882 */ /* 0x000fe20000000000 */
[----:B------:R-:W-:Y:S02]  /*5f10*/  MOV R19, UR51 ;  /* 0x0000003300137c02 */ /* 0x000fe40008000f00 */
[----:B------:R-:W-:Y:S01]  /*5f20*/  MOV R21, UR49 ;  /* 0x0000003100157c02 */ /* 0x000fe20008000f00 */
[----:B------:R-:W5:Y:S01]  /*5f30*/  LDL.64 R248, [R1+0x138] ;  /* 0x0001380001f87983 */ /* 0x000f620000100a00 */
[----:B--2---:R-:W-:-:S05]  /*5f40*/  IMAD.WIDE R182, R4, 0x2, R224 ;  /* 0x0000000204b67825 */ /* 0x004fca00078e02e0 */
[----:B------:R0:W2:Y:S02]  /*5f50*/  LDG.E.U16 R224, desc[UR60][R182.64] ;  /* 0x0000003cb6e07981 */ /* 0x0000a4000c1e1500 */
[C---:B0-----:R-:W-:Y:S01]  /*5f60*/  IMAD.WIDE R182, R4.reuse, 0x2, R244 ;  /* 0x0000000204b67825 */ /* 0x041fe200078e02f4 */
[----:B------:R-:W-:Y:S01]  /*5f70*/  R2UR UR51, R17 ;  /* 0x00000000113372ca */ /* 0x000fe200000e0000 */
[----:B------:R-:W2:Y:S04]  /*5f80*/  LDL.64 R244, [R1+0x128] ;  /* 0x0001280001f47983 */ /* 0x000ea80000100a00 */
[----:B------:R0:W2:Y:S02]  /*5f90*/  LDG.E.U16 R225, desc[UR60][R182.64] ;  /* 0x0000003cb6e17981 */ /* 0x0000a4000c1e1500 */
[----:B0-----:R-:W-:-:S05]  /*5fa0*/  IMAD.WIDE R182, R4, 0x2, R228 ;  /* 0x0000000204b67825 */ /* 0x001fca00078e02e4 */
[----:B------:R0:W2:Y:S02]  /*5fb0*/  LDG.E.U16 R228, desc[UR60][R182.64] ;  /* 0x0000003cb6e47981 */ /* 0x0000a4000c1e1500 */
[C---:B0-----:R-:W-:Y:S01]  /*5fc0*/  IMAD.WIDE R182, R4.reuse, 0x2, R240 ;  /* 0x0000000204b67825 */ /* 0x041fe200078e02f0 */
[----:B------:R-:W-:Y:S01]  /*5fd0*/  MOV R22, UR48 ;  /* 0x0000003000167c02 */ /* 0x000fe20008000f00 */
[----:B------:R-:W2:Y:S04]  /*5fe0*/  LDL.64 R240, [R1+0x118] ;  /* 0x0001180001f07983 */ /* 0x000ea80000100a00 */
[----:B------:R3:W2:Y:S02]  /*5ff0*/  LDG.E.U16 R229, desc[UR60][R182.64] ;  /* 0x0000003cb6e57981 */ /* 0x0006a4000c1e1500 */
[----:B---3--:R-:W-:-:S05]  /*6000*/  IMAD.WIDE R182, R4, 0x2, R232 ;  /* 0x0000000204b67825 */ /* 0x008fca00078e02e8 */
[----:B------:R4:W3:Y:S02]  /*6010*/  LDG.E.U16 R232, desc[UR60][R182.64] ;  /* 0x0000003cb6e87981 */ /* 0x0008e4000c1e1500 */
[----:B----4-:R-:W-:Y:S01]  /*6020*/  IMAD.WIDE R182, R4, 0x2, R236 ;  /* 0x0000000204b67825 */ /* 0x010fe200078e02ec */
[----:B------:R-:W-:Y:S01]  /*6030*/  UIADD3.64 UR48, UR4, 0x80, URZ ;  /* 0x0000008004307897 */ /* 0x000fe2000fffe03f */
[----:B------:R-:W-:Y:S01]  /*6040*/  MOV R17, UR53 ;  /* 0x0000003500117c02 */ /* 0x000fe20008000f00 */
[----:B------:R-:W4:Y:S04]  /*6050*/  LDL.64 R236, [R1+0x108] ;  /* 0x0001080001ec7983 */ /* 0x000f280000100a00 */
[----:B------:R-:W4:Y:S01]  /*6060*/  LDG.E.U16 R182, desc[UR60][R182.64] ;  /* 0x0000003cb6b67981 */ /* 0x000f22000c1e1500 */
[----:B------:R-:W-:Y:S06]  /*6070*/  BAR.SYNC.DEFER_BLOCKING 0x0 ;  /* 0x0000000000007b1d */ /* 0x000fec0000010000 */
        /* <DEDUP_REMOVED lines=13> */
[----:B------:R-:W-:Y:S04]  /*6150*/  STS.U16 [R12+0xa880], R204 ;  /* 0x00a880cc0c007388 */ /* 0x000fe80000000400 */
[----:B------:R-:W-:Y:S04]  /*6160*/  STS.U16 [R12+0x8c80], R189 ;  /* 0x008c80bd0c007388 */ /* 0x000fe80000000400 */
[----:B------:R-:W-:Y:S04]  /*6170*/  STS.U16 [R12+0xac80], R191 ;  /* 0x00ac80bf0c007388 */ /* 0x000fe80000000400 */
[----:B------:R1:W-:Y:S04]  /*6180*/  STS.U16 [R11+0x8900], R205 ;  /* 0x008900cd0b007388 */ /* 0x0003e80000000400 */
[----:B0-----:R-:W4:Y:S04]  /*6190*/  LDL.64 R202, [R1+0x158] ;  /* 0x0001580001ca7983 */ /* 0x001f280000100a00 */
[----:B------:R-:W4:Y:S04]  /*61a0*/  LDL.64 R180, [R1+0x148] ;  /* 0x0001480001b47983 */ /* 0x000f280000100a00 */
[----:B-1----:R-:W4:Y:S04]  /*61b0*/  LDL.64 R204, [R1+0x1a8] ;  /* 0x0001a80001cc7983 */ /* 0x002f280000100a00 */
        /* <DEDUP_REMOVED lines=10> */
[----:B------:R-:W-:Y:S04]  /*6260*/  STS.U16 [R10+0xa580], R171 ;  /* 0x00a580ab0a007388 */ /* 0x000fe80000000400 */
[----:B------:R-:W-:Y:S04]  /*6270*/  STS.U16 [R10+0x8980], R207 ;  /* 0x008980cf0a007388 */ /* 0x000fe80000000400 */
[----:B------:R-:W-:Y:S04]  /*6280*/  STS.U16 [R10+0xa980], R208 ;  /* 0x00a980d00a007388 */ /* 0x000fe80000000400 */
[----:B------:R-:W-:Y:S04]  /*6290*/  STS.U16 [R10+0x8d80], R184 ;  /* 0x008d80b80a007388 */ /* 0x000fe80000000400 */
[----:B0-----:R-:W4:Y:S04]  /*62a0*/  LDL.64 R186, [R1+0x1b8] ;  /* 0x0001b80001ba7983 */ /* 0x001f280000100a00 */
[----:B------:R-:W4:Y:S04]  /*62b0*/  LDL.64 R178, [R1+0x188] ;  /* 0x0001880001b27983 */ /* 0x000f280000100a00 */
[----:B------:R-:W4:Y:S04]  /*62c0*/  LDL.64 R176, [R1+0x198] ;  /* 0x0001980001b07983 */ /* 0x000f280000100a00 */
[----:B-----5:R-:W-:Y:S04]  /*62d0*/  STS.U16 [R10+0xad80], R185 ;  /* 0x00ad80b90a007388 */ /* 0x020fe80000000400 */
        /* <DEDUP_REMOVED lines=30> */
[----:B---3--:R-:W-:Y:S04]  /*64c0*/  STS.U16 [R6+0x8f80], R232 ;  /* 0x008f80e806007388 */ /* 0x008fe80000000400 */
[----:B----4-:R1:W-:Y:S01]  /*64d0*/  STS.U16 [R6+0xaf80], R182 ;  /* 0x00af80b606007388 */ /* 0x0103e20000000400 */
[----:B------:R2:W-:Y:S06]  /*64e0*/  MEMBAR.ALL.CTA ;  /* 0x0000000000007992 */ /* 0x0005ec0000008000 */
[----:B--2---:R-:W2:Y:S04]  /*64f0*/  FENCE.VIEW.ASYNC.S ;  /* 0x00000000000073c6 */ /* 0x004ea80000000000 */
[----:B------:R-:W3:Y:S04]  /*6500*/  LDL.64 R188, [R1+0x178] ;  /* 0x0001780001bc7983 */ /* 0x000ee80000100a00 */
[----:B0-----:R-:W4:Y:S04]  /*6510*/  LDL.64 R210, [R1+0xe8] ;  /* 0x0000e80001d27983 */ /* 0x001f280000100a00 */
[----:B-1----:R-:W5:Y:S04]  /*6520*/  LDL.64 R182, [R1+0x190] ;  /* 0x0001900001b67983 */ /* 0x002f680000100a00 */
[----:B------:R-:W5:Y:S01]  /*6530*/  LDL.64 R220, [R1+0xb8] ;  /* 0x0000b80001dc7983 */ /* 0x000f620000100a00 */
[----:B------:R-:W-:-:S03]  /*6540*/  MOV R18, UR52 ;  /* 0x0000003400127c02 */ /* 0x000fc60008000f00 */
[----:B------:R-:W5:Y:S01]  /*6550*/  LDL.64 R206, [R1+0x1b0] ;  /* 0x0001b00001ce7983 */ /* 0x000f620000100a00 */
[----:B--2---:R-:W-:Y:S06]  /*6560*/  BAR.SYNC.DEFER_BLOCKING 0x0 ;  /* 0x0000000000007b1d */ /* 0x004fec0000010000 */
[----:B------:R-:W2:Y:S04]  /*6570*/  LDL.64 R190, [R1+0x168] ;  /* 0x0001680001be7983 */ /* 0x000ea80000100a00 */
[----:B------:R-:W5:Y:S04]  /*6580*/  LDL.64 R214, [R1+0xa8] ;  /* 0x0000a80001d67983 */ /* 0x000f680000100a00 */
[----:B------:R-:W5:Y:S04]  /*6590*/  LDL.64 R200, [R1+0x160] ;  /* 0x0001600001c87983 */ /* 0x000f680000100a00 */
[----:B------:R-:W4:Y:S01]  /*65a0*/  LDL.64 R174, [R1+0xf8] ;  /* 0x0000f80001ae7983 */ /* 0x000f220000100a00 */
[----:B------:R-:W-:-:S03]  /*65b0*/  WARPGROUP.ARRIVE ;  /* 0x00000000000079c5 */ /* 0x000fc60000000000 */
[----:B------:R-:W2:Y:S04]  /*65c0*/  LDL.64 R198, [R1+0x170] ;  /* 0x0001700001c67983 */ /* 0x000ea80000100a00 */
[----:B------:R-:W5:Y:S01]  /*65d0*/  LDL.64 R228, [R1+0x110] ;  /* 0x0001100001e47983 */ /* 0x000f620000100a00 */
[----:B------:R-:W-:Y:S03]  /*65e0*/  HGMMA.64x32x16.F32.BF16 R152, gdesc[UR56].tnspA, RZ, !UPT ;  /* 0x20600000389879f0 */ /* 0x000fe6000c7018ff */
[----:B------:R-:W5:Y:S04]  /*65f0*/  LDL.64 R232, [R1+0x120] ;  /* 0x0001200001e87983 */ /* 0x000f680000100a00 */
[----:B------:R-:W5:Y:S01]  /*6600*/  LDL.64 R224, [R1+0x100] ;  /* 0x0001000001e07983 */ /* 0x000f620000100a00 */
[----:B------:R-:W-:Y:S01]  /*6610*/  HGMMA.64x32x16.F32.BF16 R152, gdesc[UR4].tnspA, R152 ;  /* 0x20600000049879f0 */ /* 0x000fe20008701898 */
[----:B------:R-:W-:-:S02]  /*6620*/  IMAD.WIDE R172, R14, 0x2, R202 ;  /* 0x000000020eac7825 */ /* 0x000fc400078e02ca */
[----:B------:R-:W5:Y:S01]  /*6630*/  LDL.64 R202, [R1+0x1a0] ;  /* 0x0001a00001ca7983 */ /* 0x000f620000100a00 */
[----:B------:R-:W-:-:S03]  /*6640*/  UIADD3.64 UR52, UR4, 0x100, URZ ;  /* 0x0000010004347897 */ /* 0x000fc6000fffe03f */
[----:B------:R-:W5:Y:S01]  /*6650*/  LDG.E.U16 R185, desc[UR60][R172.64] ;  /* 0x0000003cacb97981 */ /* 0x000f62000c1e1500 */
[----:B------:R-:W-:Y:S01]  /*6660*/  HGMMA.64x32x16.F32.BF16 R152, gdesc[UR48].tnspA, R152 ;  /* 0x20600000309879f0 */ /* 0x000fe20008701898 */
[----:B------:R-:W-:Y:S01]  /*6670*/  R2UR UR48, R22 ;  /* 0x00000000163072ca */ /* 0x000fe200000e0000 */
[----:B------:R-:W-:Y:S02]  /*6680*/  IMAD.WIDE R22, R14, 0x2, R204 ;  /* 0x000000020e167825 */ /* 0x000fe400078e02cc */
[----:B------:R-:W5:Y:S01]  /*6690*/  LDL.64 R204, [R1+0xd8] ;  /* 0x0000d80001cc7983 */ /* 0x000f620000100a00 */
[----:B------:R-:W-:Y:S02]  /*66a0*/  R2UR UR50, R20 ;  /* 0x00000000143272ca */ /* 0x000fe400000e0000 */
[----:B------:R-:W-:Y:S01]  /*66b0*/  R2UR UR49, R21 ;  /* 0x00000000153172ca */ /* 0x000fe200000e0000 */
[C---:B------:R-:W-:Y:S01]  /*66c0*/  IMAD.WIDE R20, R14.reuse, 0x2, R176 ;  /* 0x000000020e147825 */ /* 0x040fe200078e02b0 */
[----:B------:R0:W5:Y:S03]  /*66d0*/  LDG.E.U16 R209, desc[UR60][R22.64] ;  /* 0x0000003c16d17981 */ /* 0x000166000c1e1500 */
[----:B0-----:R-:W-:-:S05]  /*66e0*/  IMAD.WIDE R22, R14, 0x2, R180 ;  /* 0x000000020e167825 */ /* 0x001fca00078e02b4 */
[----:B------:R-:W5:Y:S01]  /*66f0*/  LDG.E.U16 R184, desc[UR60][R22.64] ;  /* 0x0000003c16b87981 */ /* 0x000f62000c1e1500 */
[----:B------:R-:W-:Y:S01]  /*6700*/  HGMMA.64x32x16.F32.BF16 R152, gdesc[UR52].tnspA, R152 ;  /* 0x20600000349879f0 */ /* 0x000fe20008701898 */
[----:B------:R-:W-:Y:S02]  /*6710*/  R2UR UR54, R16 ;  /* 0x00000000103672ca */ /* 0x000fe400000e0000 */
[----:B------:R-:W-:Y:S01]  /*6720*/  R2UR UR53, R17 ;  /* 0x00000000113572ca */ /* 0x000fe200000e0000 */
[C---:B------:R-:W-:Y:S02]  /*6730*/  IMAD.WIDE R16, R14.reuse, 0x2, R186 ;  /* 0x000000020e107825 */ /* 0x040fe400078e02ba */
[----:B------:R-:W5:Y:S04]  /*6740*/  LDG.E.U16 R187, desc[UR60][R20.64] ;  /* 0x0000003c14bb7981 */ /* 0x000f68000c1e1500 */
[----:B------:R0:W5:Y:S02]  /*6750*/  LDG.E.U16 R213, desc[UR60][R16.64] ;  /* 0x0000003c10d57981 */ /* 0x000164000c1e1500 */
[----:B0-----:R-:W-:-:S04]  /*6760*/  IMAD.WIDE R16, R14, 0x2, R178 ;  /* 0x000000020e107825 */ /* 0x001fc800078e02b2 */
[C---:B---3--:R-:W-:Y:S01]  /*6770*/  IMAD.WIDE R188, R14.reuse, 0x2, R188 ;  /* 0x000000020ebc7825 */ /* 0x048fe200078e02bc */
[----:B------:R0:W3:Y:S03]  /*6780*/  LDG.E.U16 R186, desc[UR60][R16.64] ;  /* 0x0000003c10ba7981 */ /* 0x0000e6000c1e1500 */
[----:B------:R-:W-:Y:S01]  /*6790*/  IMAD.WIDE R172, R14, 0x2, R236 ;  /* 0x000000020eac7825 */ /* 0x000fe200078e02ec */
[----:B------:R-:W-:Y:S01]  /*67a0*/  R2UR UR51, R19 ;  /* 0x00000000133372ca */ /* 0x000fe200000e0000 */
[----:B------:R-:W3:Y:S01]  /*67b0*/  LDG.E.U16 R188, desc[UR60][R188.64] ;  /* 0x0000003cbcbc7981 */ /* 0x000ee2000c1e1500 */
[----:B------:R-:W-:Y:S01]  /*67c0*/  R2UR UR52, R18 ;  /* 0x00000000123472ca */ /* 0x000fe200000e0000 */
[----:B------:R-:W-:-:S04]  /*67d0*/  IMAD.WIDE R20, R14, 0x2, R248 ;  /* 0x000000020e147825 */ /* 0x000fc800078e02f8 */
[C---:B----4-:R-:W-:Y:S01]  /*67e0*/  IMAD.WIDE R176, R14.reuse, 0x2, R174 ;  /* 0x000000020eb07825 */ /* 0x050fe200078e02ae */
[----:B------:R1:W4:Y:S03]  /*67f0*/  LDG.E.U16 R23, desc[UR60][R20.64] ;  /* 0x0000003c14177981 */ /* 0x000326000c1e1500 */
[C---:B--2---:R-:W-:Y:S01]  /*6800*/  IMAD.WIDE R198, R14.reuse, 0x2, R198 ;  /* 0x000000020ec67825 */ /* 0x044fe200078e02c6 */
[----:B------:R-:W2:Y:S01]  /*6810*/  LDL.64 R178, [R1+0x180] ;  /* 0x0001800001b27983 */ /* 0x000ea20000100a00 */
[----:B------:R-:W-:Y:S01]  /*6820*/  R2UR UR55, R5 ;  /* 0x00000000053772ca */ /* 0x000fe200000e0000 */
[----:B------:R-:W-:Y:S01]  /*6830*/  HGMMA.64x32x16.F32.BF16 R152, gdesc[UR8].tnspA, R152 ;  /* 0x20600000089879f0 */ /* 0x000fe20008701898 */
[C---:B0-----:R-:W-:Y:S01]  /*6840*/  IMAD.WIDE R16, R14.reuse, 0x2, R240 ;  /* 0x000000020e107825 */ /* 0x041fe200078e02f0 */
[----:B------:R-:W3:Y:S03]  /*6850*/  LDL.64 R174, [R1+0xc8] ;  /* 0x0000c80001ae7983 */ /* 0x000ee60000100a00 */
[C---:B-1----:R-:W-:Y:S01]  /*6860*/  IMAD.WIDE R20, R14.reuse, 0x2, R210 ;  /* 0x000000020e147825 */ /* 0x042fe200078e02d2 */
[----:B------:R-:W4:Y:S04]  /*6870*/  LDG.E.U16 R181, desc[UR60][R16.64] ;  /* 0x0000003c10b57981 */ /* 0x000f28000c1e1500 */
[----:B------:R5:W4:Y:S04]  /*6880*/  LDG.E.U16 R189, desc[UR60][R20.64] ;  /* 0x0000003c14bd7981 */ /* 0x000b28000c1e1500 */
[----:B------:R-:W4:Y:S01]  /*6890*/  LDL.64 R240, [R1+0x78] ;  /* 0x0000780001f07983 */ /* 0x000f220000100a00 */
[----:B------:R-:W-:-:S03]  /*68a0*/  IMAD.WIDE R18, R14, 0x2, R190 ;  /* 0x000000020e127825 */ /* 0x000fc600078e02be */
[----:B------:R-:W4:Y:S04]  /*68b0*/  LDL.64 R236, [R1+0x68] ;  /* 0x0000680001ec7983 */ /* 0x000f280000100a00 */
[----:B------:R-:W4:Y:S04]  /*68c0*/  LDL.64 R248, [R1+0x58] ;  /* 0x0000580001f87983 */ /* 0x000f280000100a00 */
[----:B------:R-:W4:Y:S01]  /*68d0*/  LDG.E.U16 R176, desc[UR60][R176.64] ;  /* 0x0000003cb0b07981 */ /* 0x000f22000c1e1500 */
[----:B------:R-:W-:Y:S01]  /*68e0*/  HGMMA.64x32x16.F32.BF16 R152, gdesc[UR12].tnspA, R152 ;  /* 0x206000000c9879f0 */ /* 0x000fe20008701898 */
[----:B-----5:R-:W-:-:S02]  /*68f0*/  IMAD.WIDE R20, R14, 0x2, R202 ;  /* 0x000000020e147825 */ /* 0x020fc400078e02ca */
[----:B------:R-:W5:Y:S04]  /*6900*/  LDG.E.U16 R18, desc[UR60][R18.64] ;  /* 0x0000003c12127981 */ /* 0x000f68000c1e1500 */
[----:B------:R-:W5:Y:S01]  /*6910*/  LDL.64 R202, [R1+0x150] ;  /* 0x0001500001ca7983 */ /* 0x000f620000100a00 */
[C---:B------:R-:W-:Y:S01]  /*6920*/  IMAD.WIDE R16, R14.reuse, 0x2, R204 ;  /* 0x000000020e107825 */ /* 0x040fe200078e02cc */
[----:B------:R-:W-:Y:S02]  /*6930*/  HGMMA.64x32x16.F32.BF16 R152, gdesc[UR16].tnspA, R152 ;  /* 0x20600000109879f0 */ /* 0x000fe40008701898 */
[----:B------:R-:W5:Y:S04]  /*6940*/  LDG.E.U16 R205, desc[UR60][R172.64] ;  /* 0x0000003caccd7981 */ /* 0x000f68000c1e1500 */
[----:B------:R0:W5:Y:S02]  /*6950*/  LDG.E.U16 R168, desc[UR60][R16.64] ;  /* 0x0000003c10a87981 */ /* 0x000164000c1e1500 */
[----:B0-----:R-:W-:-:S02]  /*6960*/  IMAD.WIDE R16, R14, 0x2, R182 ;  /* 0x000000020e107825 */ /* 0x001fc400078e02b6 */
[----:B------:R-:W5:Y:S04]  /*6970*/  LDG.E.U16 R182, desc[UR60][R198.64] ;  /* 0x0000003cc6b67981 */ /* 0x000f68000c1e1500 */
[----:B------:R0:W5:Y:S02]  /*6980*/  LDG.E.U16 R183, desc[UR60][R16.64] ;  /* 0x0000003c10b77981 */ /* 0x000164000c1e1500 */
[C---:B0-----:R-:W-:Y:S02]  /*6990*/  IMAD.WIDE R16, R14.reuse, 0x2, R220 ;  /* 0x000000020e107825 */ /* 0x041fe400078e02dc */
[----:B------:R-:W5:Y:S02]  /*69a0*/  LDL.64 R220, [R1+0x130] ;  /* 0x0001300001dc7983 */ /* 0x000f640000100a00 */
[----:B------:R-:W-:-:S02]  /*69b0*/  IMAD.WIDE R172, R14, 0x2, R206 ;  /* 0x000000020eac7825 */ /* 0x000fc400078e02ce */
[----:B------:R0:W5:Y:S02]  /*69c0*/  LDG.E.U16 R207, desc[UR60][R20.64] ;  /* 0x0000003c14cf7981 */ /* 0x000164000c1e1500 */
[C---:B------:R-:W-:Y:S02]  /*69d0*/  IMAD.WIDE R190, R14.reuse, 0x2, R244 ;  /* 0x000000020ebe7825 */ /* 0x040fe400078e02f4 */
[----:B------:R1:W5:Y:S04]  /*69e0*/  LDG.E.U16 R211, desc[UR60][R172.64] ;  /* 0x0000003cacd37981 */ /* 0x000368000c1e1500 */
[----:B------:R-:W5:Y:S01]  /*69f0*/  LDL.64 R244, [R1+0x88] ;  /* 0x0000880001f47983 */ /* 0x000f620000100a00 */
[----:B0-----:R-:W-:-:S03]  /*6a00*/  IMAD.WIDE R20, R14, 0x2, R200 ;  /* 0x000000020e147825 */ /* 0x001fc600078e02c8 */
[----:B------:R-:W5:Y:S01]  /*6a10*/  LDL.64 R200, [R1+0x98] ;  /* 0x0000980001c87983 */ /* 0x000f620000100a00 */
[----:B-1----:R-:W-:-:S03]  /*6a20*/  IMAD.WIDE R172, R14, 0x2, R214 ;  /* 0x000000020eac7825 */ /* 0x002fc600078e02d6 */
[----:B------:R-:W5:Y:S04]  /*6a30*/  LDL.64 R214, [R1+0x140] ;  /* 0x0001400001d67983 */ /* 0x000f680000100a00 */
[----:B------:R-:W5:Y:S01]  /*6a40*/  LDG.E.U16 R171, desc[UR60][R16.64] ;  /* 0x0000003c10ab7981 */ /* 0x000f62000c1e1500 */
[----:B------:R-:W-:Y:S03]  /*6a50*/  HGMMA.64x32x16.F32.BF16 R152, gdesc[UR20].tnspA, R152 ;  /* 0x20600000149879f0 */ /* 0x000fe60008701898 */
[----:B------:R-:W5:Y:S04]  /*6a60*/  LDG.E.U16 R190, desc[UR60][R190.64] ;  /* 0x0000003cbebe7981 */ /* 0x000f68000c1e1500 */
[----:B------:R-:W5:Y:S04]  /*6a70*/  LDG.E.U16 R20, desc[UR60][R20.64] ;  /* 0x0000003c14147981 */ /* 0x000f68000c1e1500 */
[----:B------:R-:W5:Y:S01]  /*6a80*/  LDG.E.U16 R172, desc[UR60][R172.64] ;  /* 0x0000003cacac7981 */ /* 0x000f62000c1e1500 */
[----:B------:R-:W-:Y:S01]  /*6a90*/  HGMMA.64x32x16.F32.BF16 R152, gdesc[UR24].tnspA, R152 ;  /* 0x20600000189879f0 */ /* 0x000fe20008701898 */
[----:B--2---:R-:W-:-:S04]  /*6aa0*/  IMAD.WIDE R178, R14, 0x2, R178 ;  /* 0x000000020eb27825 */ /* 0x004fc800078e02b2 */
[C---:B---3--:R-:W-:Y:S02]  /*6ab0*/  IMAD.WIDE R174, R14.reuse, 0x2, R174 ;  /* 0x000000020eae7825 */ /* 0x048fe400078e02ae */
[----:B------:R-:W2:Y:S01]  /*6ac0*/  LDG.E.U16 R178, desc[UR60][R178.64] ;  /* 0x0000003cb2b27981 */ /* 0x000ea2000c1e1500 */
[----:B------:R-:W-:Y:S03]  /*6ad0*/  HGMMA.64x32x16.F32.BF16 R152, gdesc[UR28].tnspA, R152 ;  /* 0x206000001c9879f0 */ /* 0x000fe60008701898 */
[----:B------:R-:W3:Y:S01]  /*6ae0*/  LDG.E.U16 R191, desc[UR60][R174.64] ;  /* 0x0000003caebf7981 */ /* 0x000ee2000c1e1500 */
[----:B----4-:R-:W-:-:S03]  /*6af0*/  IMAD.WIDE R198, R14, 0x2, R240 ;  /* 0x000000020ec67825 */ /* 0x010fc600078e02f0 */
[----:B------:R-:W4:Y:S04]  /*6b00*/  LDL.64 R240, [R1+0xd0] ;  /* 0x0000d00001f07983 */ /* 0x000f280000100a00 */
[----:B------:R0:W2:Y:S02]  /*6b10*/  LDG.E.U16 R204, desc[UR60][R198.64] ;  /* 0x0000003cc6cc7981 */ /* 0x0000a4000c1e1500 */
[C---:B0-----:R-:W-:Y:S02]  /*6b20*/  IMAD.WIDE R198, R14.reuse, 0x2, R228 ;  /* 0x000000020ec67825 */ /* 0x041fe400078e02e4 */
[----:B------:R-:W3:Y:S02]  /*6b30*/  LDL.64 R228, [R1+0x28] ;  /* 0x0000280001e47983 */ /* 0x000ee40000100a00 */
[----:B-----5:R-:W-:-:S02]  /*6b40*/  IMAD.WIDE R202, R14, 0x2, R202 ;  /* 0x000000020eca7825 */ /* 0x020fc400078e02ca */
[----:B------:R-:W5:Y:S01]  /*6b50*/  LDG.E.U16 R22, desc[UR60][R198.64] ;  /* 0x0000003cc6167981 */ /* 0x000f62000c1e1500 */
[----:B------:R-:W-:Y:S03]  /*6b60*/  HGMMA.64x32x16.F32.BF16 R152, gdesc[UR32].tnspA, R152 ;  /* 0x20600000209879f0 */ /* 0x000fe60008701898 */
[----:B------:R0:W5:Y:S01]  /*6b70*/  LDG.E.U16 R180, desc[UR60][R202.64] ;  /* 0x0000003ccab47981 */ /* 0x000162000c1e1500 */
[----:B------:R-:W-:-:S03]  /*6b80*/  IMAD.WIDE R174, R14, 0x2, R236 ;  /* 0x000000020eae7825 */ /* 0x000fc600078e02ec */
[----:B------:R-:W2:Y:S01]  /*6b90*/  LDL.64 R236, [R1+0x38] ;  /* 0x0000380001ec7983 */ /* 0x000ea20000100a00 */
[----:B------:R-:W-:Y:S01]  /*6ba0*/  HGMMA.64x32x16.F32.BF16 R152, gdesc[UR36].tnspA, R152 ;  /* 0x20600000249879f0 */ /* 0x000fe20008701898 */
[C---:B0-----:R-:W-:Y:S02]  /*6bb0*/  IMAD.WIDE R202, R14.reuse, 0x2, R220 ;  /* 0x000000020eca7825 */ /* 0x041fe400078e02dc */
[----:B------:R-:W5:Y:S04]  /*6bc0*/  LDL.64 R220, [R1+0x48] ;  /* 0x0000480001dc7983 */ /* 0x000f680000100a00 */
[----:B------:R-:W2:Y:S01]  /*6bd0*/  LDG.E.U16 R173, desc[UR60][R202.64] ;  /* 0x0000003ccaad7981 */ /* 0x000ea2000c1e1500 */
[----:B------:R-:W-:-:S03]  /*6be0*/  IMAD.WIDE R16, R14, 0x2, R244 ;  /* 0x000000020e107825 */ /* 0x000fc600078e02f4 */
[----:B------:R-:W2:Y:S01]  /*6bf0*/  LDL.64 R244, [R1+0xe0] ;  /* 0x0000e00001f47983 */ /* 0x000ea20000100a00 */
[----:B------:R-:W-:-:S03]  /*6c00*/  IMAD.WIDE R200, R14, 0x2, R200 ;  /* 0x000000020ec87825 */ /* 0x000fc600078e02c8 */
[----:B------:R-:W2:Y:S01]  /*6c10*/  LDG.E.U16 R16, desc[UR60][R16.64] ;  /* 0x0000003c10107981 */ /* 0x000ea2000c1e1500 */
[----:B------:R-:W-:-:S03]  /*6c20*/  IMAD.WIDE R214, R14, 0x2, R214 ;  /* 0x000000020ed67825 */ /* 0x000fc600078e02d6 */
[----:B------:R0:W2:Y:S04]  /*6c30*/  LDG.E.U16 R5, desc[UR60][R200.64] ;  /* 0x0000003cc8057981 */ /* 0x0000a8000c1e1500 */
[----:B------:R-:W2:Y:S04]  /*6c40*/  LDG.E.U16 R179, desc[UR60][R214.64] ;  /* 0x0000003cd6b37981 */ /* 0x000ea8000c1e1500 */
[----:B------:R1:W2:Y:S01]  /*6c50*/  LDG.E.U16 R17, desc[UR60][R174.64] ;  /* 0x0000003cae117981 */ /* 0x0002a2000c1e1500 */
[C---:B0-----:R-:W-:Y:S01]  /*6c60*/  IMAD.WIDE R200, R14.reuse, 0x2, R232 ;  /* 0x000000020ec87825 */ /* 0x041fe200078e02e8 */
[----:B------:R-:W-:Y:S02]  /*6c70*/  HGMMA.64x32x16.F32.BF16 R152, gdesc[UR40].tnspA, R152 ;  /* 0x20600000289879f0 */ /* 0x000fe40008701898 */
[----:B------:R-:W2:Y:S04]  /*6c80*/  LDL.64 R232, [R1+0xc0] ;  /* 0x0000c00001e87983 */ /* 0x000ea80000100a00 */
[----:B------:R-:W2:Y:S01]  /*6c90*/  LDL.64 R214, [R1+0xf0] ;  /* 0x0000f00001d67983 */ /* 0x000ea20000100a00 */
[----:B-1----:R-:W-:-:S03]  /*6ca0*/  IMAD.WIDE R174, R14, 0x2, R224 ;  /* 0x000000020eae7825 */ /* 0x002fc600078e02e0 */
[----:B------:R0:W2:Y:S04]  /*6cb0*/  LDG.E.U16 R177, desc[UR60][R200.64] ;  /* 0x0000003cc8b17981 */ /* 0x0000a8000c1e1500 */
[----:B------:R-:W2:Y:S04]  /*6cc0*/  LDL.64 R224, [R1+0x18] ;  /* 0x0000180001e07983 */ /* 0x000ea80000100a00 */
[----:B------:R-:W2:Y:S01]  /*6cd0*/  LDG.E.U16 R175, desc[UR60][R174.64] ;  /* 0x0000003caeaf7981 */ /* 0x000ea2000c1e1500 */
[----:B0-----:R-:W-:-:S03]  /*6ce0*/  IMAD.WIDE R200, R14, 0x2, R248 ;  /* 0x000000020ec87825 */ /* 0x001fc600078e02f8 */
[----:B------:R-:W2:Y:S04]  /*6cf0*/  LDL.64 R248, [R1+0xb0] ;  /* 0x0000b00001f87983 */ /* 0x000ea80000100a00 */
[----:B------:R4:W2:Y:S01]  /*6d00*/  LDG.E.U16 R19, desc[UR60][R200.64] ;  /* 0x0000003cc8137981 */ /* 0x0008a2000c1e1500 */
[----:B------:R-:W-:Y:S04]  /*6d10*/  HGMMA.64x32x16.F32.BF16 R152, gdesc[UR44].tnspA, R152 ;  /* 0x206000002c9879f0 */ /* 0x000fe80008701898 */
[----:B------:R-:W-:Y:S01]  /*6d20*/  HGMMA.64x32x16.F32.BF16 R152, gdesc[UR48].tnspA, R152 ;  /* 0x20600000309879f0 */ /* 0x000fe20008701898 */
[----:B----4-:R-:W-:-:S02]  /*6d30*/  IMAD.WIDE R200, R14, 0x2, R240 ;  /* 0x000000020ec87825 */ /* 0x010fc400078e02f0 */
[----:B------:R-:W4:Y:S04]  /*6d40*/  LDL.64 R240, [R1+0x30] ;  /* 0x0000300001f07983 */ /* 0x000f280000100a00 */
[----:B------:R3:W4:Y:S02]  /*6d50*/  LDG.E.U16 R208, desc[UR60][R200.64] ;  /* 0x0000003cc8d07981 */ /* 0x000724000c1e1500 */
[C---:B---3--:R-:W-:Y:S02]  /*6d60*/  IMAD.WIDE R200, R14.reuse, 0x2, R228 ;  /* 0x000000020ec87825 */ /* 0x048fe400078e02e4 */
[----:B------:R-:W3:Y:S01]  /*6d70*/  LDL.64 R228, [R1+0x90] ;  /* 0x0000900001e47983 */ /* 0x000ee20000100a00 */
[----:B------:R-:W-:Y:S01]  /*6d80*/  HGMMA.64x32x16.F32.BF16 R152, gdesc[UR52].tnspA, R152, gsb0 ;  /* 0x20600000349879f0 */ /* 0x000fe20008001898 */
[----:B-----5:R-:W-:-:S02]  /*6d90*/  IMAD.WIDE R198, R14, 0x2, R220 ;  /* 0x000000020ec67825 */ /* 0x020fc400078e02dc */
[----:B------:R-:W5:Y:S04]  /*6da0*/  LDL.64 R220, [R1+0x8] ;  /* 0x0000080001dc7983 */ /* 0x000f680000100a00 */
[----:B------:R2:W4:Y:S02]  /*6db0*/  LDG.E.U16 R21, desc[UR60][R198.64] ;  /* 0x0000003cc6157981 */ /* 0x000524000c1e1500 */
[C---:B--2---:R-:W-:Y:S02]  /*6dc0*/  IMAD.WIDE R198, R14.reuse, 0x2, R244 ;  /* 0x000000020ec67825 */ /* 0x044fe400078e02f4 */
[----:B------:R-:W2:Y:S04]  /*6dd0*/  LDL.64 R244, [R1+0x40] ;  /* 0x0000400001f47983 */ /* 0x000ea80000100a00 */
[----:B------:R0:W2:Y:S02]  /*6de0*/  LDG.E.U16 R206, desc[UR60][R198.64] ;  /* 0x0000003cc6ce7981 */ /* 0x0000a4000c1e1500 */
[----:B0-----:R-:W-:-:S02]  /*6df0*/  IMAD.WIDE R198, R14, 0x2, R232 ;  /* 0x000000020ec67825 */ /* 0x001fc400078e02e8 */
[----:B------:R-:W4:Y:S02]  /*6e00*/  LDL.64 R232, [R1+0xa0] ;  /* 0x0000a00001e87983 */ /* 0x000f240000100a00 */
[C---:B------:R-:W-:Y:S02]  /*6e10*/  IMAD.WIDE R202, R14.reuse, 0x2, R214 ;  /* 0x000000020eca7825 */ /* 0x040fe400078e02d6 */
[----:B------:R-:W2:Y:S04]  /*6e20*/  LDG.E.U16 R212, desc[UR60][R198.64] ;  /* 0x0000003cc6d47981 */ /* 0x000ea8000c1e1500 */
[----:B------:R0:W2:Y:S04]  /*6e30*/  LDG.E.U16 R174, desc[UR60][R202.64] ;  /* 0x0000003ccaae7981 */ /* 0x0000a8000c1e1500 */
[----:B------:R-:W2:Y:S01]  /*6e40*/  LDG.E.U16 R214, desc[UR60][R200.64] ;  /* 0x0000003cc8d67981 */ /* 0x000ea2000c1e1500 */
[----:B0-----:R-:W-:-:S03]  /*6e50*/  IMAD.WIDE R202, R14, 0x2, R236 ;  /* 0x000000020eca7825 */ /* 0x001fc600078e02ec */
[----:B------:R-:W2:Y:S04]  /*6e60*/  LDL.64 R236, [R1+0x60] ;  /* 0x0000600001ec7983 */ /* 0x000ea80000100a00 */
[----:B------:R0:W2:Y:S02]  /*6e70*/  LDG.E.U16 R210, desc[UR60][R202.64] ;  /* 0x0000003ccad27981 */ /* 0x0000a4000c1e1500 */
[----:B0-----:R-:W-:-:S05]  /*6e80*/  IMAD.WIDE R202, R14, 0x2, R224 ;  /* 0x000000020eca7825 */ /* 0x001fca00078e02e0 */
[----:B------:R0:W2:Y:S02]  /*6e90*/  LDG.E.U16 R215, desc[UR60][R202.64] ;  /* 0x0000003ccad77981 */ /* 0x0000a4000c1e1500 */
[----:B0-----:R-:W-:-:S05]  /*6ea0*/  IMAD.WIDE R202, R14, 0x2, R222 ;  /* 0x000000020eca7825 */ /* 0x001fca00078e02de */
[----:B------:R3:W2:Y:S02]  /*6eb0*/  LDG.E.U16 R225, desc[UR60][R202.64] ;  /* 0x0000003ccae17981 */ /* 0x0006a4000c1e1500 */
[----:B---3--:R-:W-:-:S04]  /*6ec0*/  IMAD.WIDE R202, R14, 0x2, R228 ;  /* 0x000000020eca7825 */ /* 0x008fc800078e02e4 */
[----:B-----5:R-:W-:-:S05]  /*6ed0*/  IMAD.WIDE R198, R14, 0x2, R220 ;  /* 0x000000020ec67825 */ /* 0x020fca00078e02dc */
[----:B------:R0:W3:Y:S02]  /*6ee0*/  LDG.E.U16 R217, desc[UR60][R198.64] ;  /* 0x0000003cc6d97981 */ /* 0x0000e4000c1e1500 */
[----:B0-----:R-:W-:-:S05]  /*6ef0*/  IMAD.WIDE R198, R14, 0x2, R238 ;  /* 0x000000020ec67825 */ /* 0x001fca00078e02ee */
[----:B------:R0:W5:Y:S02]  /*6f00*/  LDG.E.U16 R221, desc[UR60][R198.64] ;  /* 0x0000003cc6dd7981 */ /* 0x000164000c1e1500 */
[C---:B0-----:R-:W-:Y:S02]  /*6f10*/  IMAD.WIDE R198, R14.reuse, 0x2, R248 ;  /* 0x000000020ec67825 */ /* 0x041fe400078e02f8 */
[----:B------:R-:W3:Y:S04]  /*6f20*/  LDL.64 R248, [R1] ;  /* 0x0000000001f87983 */ /* 0x000ee80000100a00 */
[----:B------:R-:W5:Y:S04]  /*6f30*/  LDG.E.U16 R228, desc[UR60][R198.64] ;  /* 0x0000003cc6e47981 */ /* 0x000f68000c1e1500 */
[----:B------:R-:W2:Y:S01]  /*6f40*/  LDL.64 R198, [R1+0x80] ;  /* 0x0000800001c67983 */ /* 0x000ea20000100a00 */
[----:B------:R-:W-:-:S05]  /*6f50*/  IMAD.WIDE R200, R14, 0x2, R246 ;  /* 0x000000020ec87825 */ /* 0x000fca00078e02f6 */
[----:B------:R0:W5:Y:S02]  /*6f60*/  LDG.E.U16 R220, desc[UR60][R200.64] ;  /* 0x0000003cc8dc7981 */ /* 0x000164000c1e1500 */
[----:B0-----:R-:W-:-:S05]  /*6f70*/  IMAD.WIDE R200, R14, 0x2, R230 ;  /* 0x000000020ec87825 */ /* 0x001fca00078e02e6 */
[----:B------:R4:W5:Y:S02]  /*6f80*/  LDG.E.U16 R224, desc[UR60][R200.64] ;  /* 0x0000003cc8e07981 */ /* 0x000964000c1e1500 */
[C---:B----4-:R-:W-:Y:S02]  /*6f90*/  IMAD.WIDE R200, R14.reuse, 0x2, R232 ;  /* 0x000000020ec87825 */ /* 0x050fe400078e02e8 */
[----:B------:R0:W4:Y:S04]  /*6fa0*/  LDG.E.U16 R232, desc[UR60][R202.64] ;  /* 0x0000003ccae87981 */ /* 0x000128000c1e1500 */
[----:B------:R-:W4:Y:S04]  /*6fb0*/  LDG.E.U16 R229, desc[UR60][R200.64] ;  /* 0x0000003cc8e57981 */ /* 0x000f28000c1e1500 */
[----:B------:R-:W3:Y:S01]  /*6fc0*/  LDL.64 R200, [R1+0x70] ;  /* 0x0000700001c87983 */ /* 0x000ee20000100a00 */
[----:B--2---:R-:W-:-:S05]  /*6fd0*/  IMAD.WIDE R198, R14, 0x2, R198 ;  /* 0x000000020ec67825 */ /* 0x004fca00078e02c6 */
[----:B------:R-:W2:Y:S04]  /*6fe0*/  LDG.E.U16 R233, desc[UR60][R198.64] ;  /* 0x0000003cc6e97981 */ /* 0x000ea8000c1e1500 */
[----:B------:R-:W5:Y:S01]  /*6ff0*/  LDL.64 R198, [R1+0x50] ;  /* 0x0000500001c67983 */ /* 0x000f620000100a00 */
[----:B0-----:R-:W-:-:S05]  /*7000*/  IMAD.WIDE R202, R14, 0x2, R236 ;  /* 0x000000020eca7825 */ /* 0x001fca00078e02ec */
[----:B------:R0:W2:Y:S02]  /*7010*/  LDG.E.U16 R237, desc[UR60][R202.64] ;  /* 0x0000003ccaed7981 */ /* 0x0000a4000c1e1500 */
[----:B0-----:R-:W-:-:S04]  /*7020*/  IMAD.WIDE R202, R14, 0x2, R240 ;  /* 0x000000020eca7825 */ /* 0x001fc800078e02f0 */
[----:B---3--:R-:W-:-:S05]  /*7030*/  IMAD.WIDE R200, R14, 0x2, R200 ;  /* 0x000000020ec87825 */ /* 0x008fca00078e02c8 */
[----:B------:R0:W3:Y:S02]  /*7040*/  LDG.E.U16 R236, desc[UR60][R200.64] ;  /* 0x0000003cc8ec7981 */ /* 0x0000e4000c1e1500 */
[C---:B0-----:R-:W-:Y:S02]  /*7050*/  IMAD.WIDE R200, R14.reuse, 0x2, R244 ;  /* 0x000000020ec87825 */ /* 0x041fe400078e02f4 */
[----:B------:R0:W3:Y:S04]  /*7060*/  LDG.E.U16 R244, desc[UR60][R202.64] ;  /* 0x0000003ccaf47981 */ /* 0x0000e8000c1e1500 */
[----:B------:R-:W3:Y:S04]  /*7070*/  LDG.E.U16 R241, desc[UR60][R200.64] ;  /* 0x0000003cc8f17981 */ /* 0x000ee8000c1e1500 */
[----:B------:R-:W4:Y:S01]  /*7080*/  LDL.64 R200, [R1+0x10] ;  /* 0x0000100001c87983 */ /* 0x000f220000100a00 */
[----:B-----5:R-:W-:-:S05]  /*7090*/  IMAD.WIDE R198, R14, 0x2, R198 ;  /* 0x000000020ec67825 */ /* 0x020fca00078e02c6 */
[----:B------:R-:W5:Y:S04]  /*70a0*/  LDG.E.U16 R240, desc[UR60][R198.64] ;  /* 0x0000003cc6f07981 */ /* 0x000f68000c1e1500 */
[----:B------:R-:W2:Y:S01]  /*70b0*/  LDL.64 R198, [R1+0x20] ;  /* 0x0000200001c67983 */ /* 0x000ea20000100a00 */
[----:B0-----:R-:W-:-:S05]  /*70c0*/  IMAD.WIDE R202, R14, 0x2, R248 ;  /* 0x000000020eca7825 */ /* 0x001fca00078e02f8 */
[----:B------:R0:W5:Y:S02]  /*70d0*/  LDG.E.U16 R249, desc[UR60][R202.64] ;  /* 0x0000003ccaf97981 */ /* 0x000164000c1e1500 */
[----:B0-----:R-:W-:-:S06]  /*70e0*/  IMAD.WIDE R202, R14, 0x2, R226 ;  /* 0x000000020eca7825 */ /* 0x001fcc00078e02e2 */
[----:B------:R0:W5:Y:S01]  /*70f0*/  LDG.E.U16 R202, desc[UR60][R202.64] ;  /* 0x0000003ccaca7981 */ /* 0x000162000c1e1500 */
[----:B------:R-:W-:Y:S02]  /*7100*/  WARPGROUP.DEPBAR.LE gsb0, 0x0 ;  /* 0x00008000000079c5 */ /* 0x000fe40000010000 */
[----:B------:R-:W-:Y:S01]  /*7110*/  UMOV UR59, 0x80000020 ;  /* 0x80000020003b7882 */ /* 0x000fe20000000000 */
[----:B0-----:R-:W0:Y:S01]  /*7120*/  LDC R203, c[0x0][0x280] ;  /* 0x0000a000ffcb7b82 */ /* 0x001e220000000800 */
[----:B----4-:R-:W-:-:S05]  /*7130*/  IMAD.WIDE R200, R14, 0x2, R200 ;  /* 0x000000020ec87825 */ /* 0x010fca00078e02c8 */
[----:B------:R1:W4:Y:S02]  /*7140*/  LDG.E.U16 R248, desc[UR60][R200.64] ;  /* 0x0000003cc8f87981 */ /* 0x000324000c1e1500 */
[----:B-1----:R-:W-:-:S06]  /*7150*/  IMAD.WIDE R200, R14, 0x2, R234 ;  /* 0x000000020ec87825 */ /* 0x002fcc00078e02ea */
[----:B------:R1:W4:Y:S02]  /*7160*/  LDG.E.U16 R200, desc[UR60][R200.64] ;  /* 0x0000003cc8c87981 */ /* 0x000324000c1e1500 */
[----:B-1----:R-:W1:Y:S01]  /*7170*/  LDC R201, c[0x0][0x238] ;  /* 0x00008e00ffc97b82 */ /* 0x002e620000000800 */
[----:B--2---:R-:W-:-:S05]  /*7180*/  IMAD.WIDE R198, R14, 0x2, R198 ;  /* 0x000000020ec67825 */ /* 0x004fca00078e02c6 */
[----:B------:R2:W4:Y:S02]  /*7190*/  LDG.E.U16 R245, desc[UR60][R198.64] ;  /* 0x0000003cc6f57981 */ /* 0x000524000c1e1500 */
[----:B--2---:R-:W-:-:S05]  /*71a0*/  IMAD.WIDE R198, R14, 0x2, R242 ;  /* 0x000000020ec67825 */ /* 0x004fca00078e02f2 */
[----:B------:R2:W4:Y:S02]  /*71b0*/  LDG.E.U16 R250, desc[UR60][R198.64] ;  /* 0x0000003cc6fa7981 */ /* 0x000524000c1e1500 */
[----:B--2---:R-:W-:-:S06]  /*71c0*/  IMAD.WIDE R198, R14, 0x2, R218 ;  /* 0x000000020ec67825 */ /* 0x004fcc00078e02da */
[----:B------:R-:W2:Y:S01]  /*71d0*/  LDG.E.U16 R198, desc[UR60][R198.64] ;  /* 0x0000003cc6c67981 */ /* 0x000ea2000c1e1500 */
[----:B------:R-:W-:Y:S06]  /*71e0*/  BAR.SYNC.DEFER_BLOCKING 0x0 ;  /* 0x0000000000007b1d */ /* 0x000fec0000010000 */
[----:B------:R1:W-:Y:S04]  /*71f0*/  STS.U16 [R0+0x8a00], R18 ;  /* 0x008a001200007388 */ /* 0x0003e80000000400 */
[----:B------:R3:W-:Y:S01]  /*7200*/  STS.U16 [R0+0x9000], R23 ;  /* 0x0090001700007388 */ /* 0x0007e20000000400 */
[-C--:B-1----:R-:W-:Y:S01]  /*7210*/  FMUL R18, R152, R201.reuse ;  /* 0x000000c998127220 */ /* 0x082fe20000400000 */
[----:B---3--:R-:W-:-:S05]  /*7220*/  FMUL R23, R153, R201 ;  /* 0x000000c999177220 */ /* 0x008fca0000400000 */
[----:B------:R-:W-:Y:S01]  /*7230*/  FMNMX R18, R18, R23, !PT ;  /* 0x0000001712127209 */ /* 0x000fe20007800000 */
[----:B------:R-:W-:-:S05]  /*7240*/  FMUL R23, R156, R201 ;  /* 0x000000c99c177220 */ /* 0x000fca0000400000 */
        /* <DEDUP_REMOVED lines=10> */
[----:B------:R-:W-:-:S05]  /*72f0*/  FMNMX R18, R23, R18, !PT ;  /* 0x0000001217127209 */ /* 0x000fca0007800000 */
[----:B------:R-:W1:Y:S04]  /*7300*/  SHFL.BFLY PT, R23, R18, 0x2, 0x1f ;  /* 0x0c401f0012177f89 */ /* 0x000e6800000e0000 */
[----:B------:R-:W-:Y:S04]  /*7310*/  STS.U16 [R0+0x8400], R187 ;  /* 0x008400bb00007388 */ /* 0x000fe80000000400 */
[----:B------:R3:W-:Y:S04]  /*7320*/  STS.U16 [R0+0x8600], R186 ;  /* 0x008600ba00007388 */ /* 0x0007e80000000400 */
[----:B------:R0:W-:Y:S04]  /*7330*/  STS.U16 [R0+0x9800], R176 ;  /* 0x009800b000007388 */ /* 0x0001e80000000400 */
[----:B------:R5:W-:Y:S04]  /*7340*/  STS.U16 [R0+0x9c00], R168 ;  /* 0x009c00a800007388 */ /* 0x000be80000000400 */
[----:B---3--:R-:W3:Y:S01]  /*7350*/  LDL.64 R186, [R1+0x3b0] ;  /* 0x0003b00001ba7983 */ /* 0x008ee20000100a00 */
[-C--:B0-----:R-:W-:Y:S01]  /*7360*/  FMUL R176, R155, R201.reuse ;  /* 0x000000c99bb07220 */ /* 0x081fe20000400000 */
[----:B-----5:R-:W-:-:S05]  /*7370*/  FMUL R168, R154, R201 ;  /* 0x000000c99aa87220 */ /* 0x020fca0000400000 */
[----:B------:R-:W-:Y:S01]  /*7380*/  FMNMX R168, R168, R176, !PT ;  /* 0x000000b0a8a87209 */ /* 0x000fe20007800000 */
[----:B------:R-:W-:Y:S01]  /*7390*/  FMUL R176, R158, R201 ;  /* 0x000000c99eb07220 */ /* 0x000fe20000400000 */
[----:B-1----:R-:W-:-:S04]  /*73a0*/  FMNMX R23, R18, R23, !PT ;  /* 0x0000001712177209 */ /* 0x002fc80007800000 */
[----:B------:R-:W-:Y:S01]  /*73b0*/  FMNMX R168, R176, R168, !PT ;  /* 0x000000a8b0a87209 */ /* 0x000fe20007800000 */
[-C--:B------:R-:W-:Y:S01]  /*73c0*/  FMUL R176, R159, R201.reuse ;  /* 0x000000c99fb07220 */ /* 0x080fe20000400000 */
[----:B------:R-:W-:-:S04]  /*73d0*/  FMUL R18, R162, R201 ;  /* 0x000000c9a2127220 */ /* 0x000fc80000400000 */
[----:B------:R-:W-:-:S04]  /*73e0*/  FMNMX R168, R176, R168, !PT ;  /* 0x000000a8b0a87209 */ /* 0x000fc80007800000 */
[----:B------:R-:W-:Y:S02]  /*73f0*/  FMNMX R168, R18, R168, !PT ;  /* 0x000000a812a87209 */ /* 0x000fe40007800000 */
[----:B------:R-:W0:Y:S01]  /*7400*/  SHFL.BFLY PT, R18, R23, 0x1, 0x1f ;  /* 0x0c201f0017127f89 */ /* 0x000e2200000e0000 */
[----:B------:R-:W-:-:S05]  /*7410*/  FMUL R176, R163, R201 ;  /* 0x000000c9a3b07220 */ /* 0x000fca0000400000 */
[----:B------:R-:W-:Y:S01]  /*7420*/  FMNMX R168, R176, R168, !PT ;  /* 0x000000a8b0a87209 */ /* 0x000fe20007800000 */
[----:B------:R-:W-:-:S05]  /*7430*/  FMUL R176, R166, R201 ;  /* 0x000000c9a6b07220 */ /* 0x000fca0000400000 */
[----:B------:R-:W-:Y:S01]  /*7440*/  FMNMX R168, R176, R168, !PT ;  /* 0x000000a8b0a87209 */ /* 0x000fe20007800000 */
[----:B------:R-:W-:-:S05]  /*7450*/  FMUL R176, R167, R201 ;  /* 0x000000c9a7b07220 */ /* 0x000fca0000400000 */
[----:B------:R-:W-:Y:S02]  /*7460*/  FMNMX R168, R176, R168, !PT ;  /* 0x000000a8b0a87209 */ /* 0x000fe40007800000 */
[----:B0-----:R-:W-:-:S03]  /*7470*/  FMNMX R18, R23, R18, !PT ;  /* 0x0000001217127209 */ /* 0x001fc60007800000 */
[----:B------:R-:W0:Y:S01]  /*7480*/  SHFL.BFLY PT, R23, R168, 0x2, 0x1f ;  /* 0x0c401f00a8177f89 */ /* 0x000e2200000e0000 */
[----:B------:R-:W-:-:S05]  /*7490*/  FMNMX R18, R18, R15, !PT ;  /* 0x0000000f12127209 */ /* 0x000fca0007800000 */
[----:B------:R-:W-:Y:S01]  /*74a0*/  FFMA R152, R152, R201, -R18 ;  /* 0x000000c998987223 */ /* 0x000fe20000000812 */
[----:B------:R1:W-:Y:S03]  /*74b0*/  STS.U16 [R0+0xa400], R5 ;  /* 0x00a4000500007388 */ /* 0x0003e60000000400 */
[----:B-1----:R-:W-:Y:S01]  /*74c0*/  FMUL R5, R152, 1.4426950216293334961 ;  /* 0x3fb8aa3b98057820 */ /* 0x002fe20000400000 */
[----:B0-----:R-:W-:-:S05]  /*74d0*/  FMNMX R168, R168, R23, !PT ;  /* 0x00000017a8a87209 */ /* 0x001fca0007800000 */
[----:B------:R-:W0:Y:S04]  /*74e0*/  SHFL.BFLY PT, R152, R168, 0x1, 0x1f ;  /* 0x0c201f00a8987f89 */ /* 0x000e2800000e0000 */
        /* <DEDUP_REMOVED lines=24> */
[----:B------:R-:W-:Y:S01]  /*7670*/  STS.U16 [R0+0xbe00], R225 ;  /* 0x00be00e100007388 */ /* 0x000fe20000000400 */
[----:B------:R-:W-:-:S03]  /*7680*/  FFMA R161, R161, R201, -R18 ;  /* 0x000000c9a1a17223 */ /* 0x000fc60000000812 */
        /* <DEDUP_REMOVED lines=28> */
[----:B------:R-:W-:Y:S04]  /*7850*/  STS.U16 [R2+0xb900], R250 ;  /* 0x00b900fa02007388 */ /* 0x000fe80000000400 */
[----:B------:R-:W-:Y:S04]  /*7860*/  STS.U16 [R2+0xbb00], R200 ;  /* 0x00bb00c802007388 */ /* 0x000fe80000000400 */
[----:B------:R-:W-:Y:S04]  /*7870*/  STS.U16 [R2+0xbd00], R202 ;  /* 0x00bd00ca02007388 */ /* 0x000fe80000000400 */
[----:B--2---:R-:W-:Y:S01]  /*7880*/  STS.U16 [R2+0xbf00], R198 ;  /* 0x00bf00c602007388 */ /* 0x004fe20000000400 */
[----:B0-----:R-:W-:Y:S01]  /*7890*/  FMNMX R152, R168, R152, !PT ;  /* 0x00000098a8987209 */ /* 0x001fe20007800000 */
[----:B------:R0:W-:Y:S06]  /*78a0*/  MEMBAR.ALL.CTA ;  /* 0x0000000000007992 */ /* 0x0001ec0000008000 */
[----:B0-----:R-:W0:Y:S01]  /*78b0*/  FENCE.VIEW.ASYNC.S ;  /* 0x00000000000073c6 */ /* 0x001e220000000000 */
[----:B-1----:R-:W-:Y:S01]  /*78c0*/  FMUL R21, R161, 1.4426950216293334961 ;  /* 0x3fb8aa3ba1157820 */ /* 0x002fe20000400000 */
[----:B------:R-:W-:Y:S01]  /*78d0*/  FMNMX R161, R152, R170, !PT ;  /* 0x000000aa98a17209 */ /* 0x000fe20007800000 */
[----:B------:R-:W-:-:S04]  /*78e0*/  FFMA R153, R153, R201, -R18 ;  /* 0x000000c999997223 */ /* 0x000fc80000000812 */
[-CC-:B------:R-:W-:Y:S01]  /*78f0*/  FFMA R152, R162, R201.reuse, -R161.reuse ;  /* 0x000000c9a2987223 */ /* 0x180fe200000008a1 */
[-CC-:B------:R-:W-:Y:S01]  /*7900*/  FFMA R163, R163, R201.reuse, -R161.reuse ;  /* 0x000000c9a3a37223 */ /* 0x180fe200000008a1 */
[----:B------:R-:W-:Y:S01]  /*7910*/  FMUL R16, R153, 1.4426950216293334961 ;  /* 0x3fb8aa3b99107820 */ /* 0x000fe20000400000 */
[-CC-:B------:R-:W-:Y:S01]  /*7920*/  FFMA R160, R160, R201.reuse, -R18.reuse ;  /* 0x000000c9a0a07223 */ /* 0x180fe20000000812 */
[----:B-----5:R-:W-:Y:S01]  /*7930*/  FMUL R20, R152, 1.4426950216293334961 ;  /* 0x3fb8aa3b98147820 */ /* 0x020fe20000400000 */
[-C--:B------:R-:W-:Y:S01]  /*7940*/  FFMA R166, R166, R201.reuse, -R161 ;  /* 0x000000c9a6a67223 */ /* 0x080fe200000008a1 */
[-CC-:B------:R-:W-:Y:S01]  /*7950*/  FFMA R156, R156, R201.reuse, -R18.reuse ;  /* 0x000000c99c9c7223 */ /* 0x180fe20000000812 */
[-CC-:B------:R-:W-:Y:S01]  /*7960*/  FFMA R23, R157, R201.reuse, -R18.reuse ;  /* 0x000000c99d177223 */ /* 0x180fe20000000812 */
[-CC-:B------:R-:W-:Y:S01]  /*7970*/  FFMA R164, R164, R201.reuse, -R18.reuse ;  /* 0x000000c9a4a47223 */ /* 0x180fe20000000812 */
[-C--:B------:R-:W-:Y:S01]  /*7980*/  FFMA R165, R165, R201.reuse, -R18 ;  /* 0x000000c9a5a57223 */ /* 0x080fe20000000812 */
[----:B------:R-:W-:Y:S01]  /*7990*/  FADD R153, -R18, R15 ;  /* 0x0000000f12997221 */ /* 0x000fe20000000100 */
[-CC-:B------:R-:W-:Y:S01]  /*79a0*/  FFMA R167, R167, R201.reuse, -R161.reuse ;  /* 0x000000c9a7a77223 */ /* 0x180fe200000008a1 */
[----:B------:R-:W-:Y:S01]  /*79b0*/  FADD R152, -R161, R170 ;  /* 0x000000aaa1987221 */ /* 0x000fe20000000100 */
[-CC-:B------:R-:W-:Y:S01]  /*79c0*/  FFMA R154, R154, R201.reuse, -R161.reuse ;  /* 0x000000c99a9a7223 */ /* 0x180fe200000008a1 */
[-CC-:B------:R-:W-:Y:S01]  /*79d0*/  FFMA R155, R155, R201.reuse, -R161.reuse ;  /* 0x000000c99b9b7223 */ /* 0x180fe200000008a1 */
[-CC-:B------:R-:W-:Y:S01]  /*79e0*/  FFMA R158, R158, R201.reuse, -R161.reuse ;  /* 0x000000c99e9e7223 */ /* 0x180fe200000008a1 */
[----:B------:R-:W-:Y:S01]  /*79f0*/  FFMA R159, R159, R201, -R161 ;  /* 0x000000c99f9f7223 */ /* 0x000fe200000008a1 */
[----:B------:R-:W-:Y:S01]  /*7a00*/  FMUL R22, R163, 1.4426950216293334961 ;  /* 0x3fb8aa3ba3167820 */ /* 0x000fe20000400000 */
        /* <DEDUP_REMOVED lines=13> */
[----:B------:R-:W1:Y:S08]  /*7ae0*/  MUFU.EX2 R164, R153 ;  /* 0x0000009900a47308 */ /* 0x000e700000000800 */
[----:B------:R-:W2:Y:S08]  /*7af0*/  MUFU.EX2 R167, R152 ;  /* 0x0000009800a77308 */ /* 0x000eb00000000800 */
[----:B------:R-:W-:Y:S08]  /*7b00*/  MUFU.EX2 R15, R165 ;  /* 0x000000a5000f7308 */ /* 0x000ff00000000800 */
[----:B------:R-:W-:Y:S08]  /*7b10*/  MUFU.EX2 R5, R5 ;  /* 0x0000000500057308 */ /* 0x000ff00000000800 */
[----:B------:R-:W4:Y:S08]  /*7b20*/  MUFU.EX2 R16, R16 ;  /* 0x0000001000107308 */ /* 0x000f300000000800 */
[----:B------:R-:W-:Y:S08]  /*7b30*/  MUFU.EX2 R17, R17 ;  /* 0x0000001100117308 */ /* 0x000ff00000000800 */
[----:B------:R-:W5:Y:S08]  /*7b40*/  MUFU.EX2 R23, R23 ;  /* 0x0000001700177308 */ /* 0x000f700000000800 */
[----:B------:R-:W-:Y:S08]  /*7b50*/  MUFU.EX2 R19, R19 ;  /* 0x0000001300137308 */ /* 0x000ff00000000800 */
[----:B------:R-:W-:Y:S08]  /*7b60*/  MUFU.EX2 R21, R21 ;  /* 0x0000001500157308 */ /* 0x000ff00000000800 */
[----:B------:R-:W-:Y:S08]  /*7b70*/  MUFU.EX2 R160, R160 ;  /* 0x000000a000a07308 */ /* 0x000ff00000000800 */
[----:B------:R5:W-:Y:S08]  /*7b80*/  MUFU.EX2 R165, R154 ;  /* 0x0000009a00a57308 */ /* 0x000bf00000000800 */
[----:B------:R-:W3:Y:S08]  /*7b90*/  MUFU.EX2 R168, R155 ;  /* 0x0000009b00a87308 */ /* 0x000ef00000000800 */
[----:B------:R-:W-:Y:S08]  /*7ba0*/  MUFU.EX2 R171, R158 ;  /* 0x0000009e00ab7308 */ /* 0x000ff00000000800 */
[----:B------:R-:W0:Y:S08]  /*7bb0*/  MUFU.EX2 R162, R159 ;  /* 0x0000009f00a27308 */ /* 0x000e300000000800 */
[----:B------:R-:W-:Y:S08]  /*7bc0*/  MUFU.EX2 R20, R20 ;  /* 0x0000001400147308 */ /* 0x000ff00000000800 */
[----:B------:R-:W0:Y:S08]  /*7bd0*/  MUFU.EX2 R22, R22 ;  /* 0x0000001600167308 */ /* 0x000e300000000800 */
[----:B------:R-:W-:Y:S08]  /*7be0*/  MUFU.EX2 R163, R163 ;  /* 0x000000a300a37308 */ /* 0x000ff00000000800 */
[----:B------:R-:W0:Y:S01]  /*7bf0*/  MUFU.EX2 R166, R166 ;  /* 0x000000a600a67308 */ /* 0x000e220000000800 */
[-C--:B-1----:R-:W-:Y:S01]  /*7c00*/  FMUL R24, R24, R164.reuse ;  /* 0x000000a418187220 */ /* 0x082fe20000400000 */
[-C--:B------:R-:W-:Y:S01]  /*7c10*/  FMUL R25, R25, R164.reuse ;  /* 0x000000a419197220 */ /* 0x080fe20000400000 */
        /* <DEDUP_REMOVED lines=61> */
[----:B------:R-:W-:Y:S01]  /*7ff0*/  FMUL R149, R149, R164 ;  /* 0x000000a495957220 */ /* 0x000fe20000400000 */
[-C--:B--2---:R-:W-:Y:S01]  /*8000*/  FMUL R26, R26, R167.reuse ;  /* 0x000000a71a1a7220 */ /* 0x084fe20000400000 */
        /* <DEDUP_REMOVED lines=63> */
[----:B----4-:R-:W-:-:S02]  /*8400*/  F2FP.BF16.F32.PACK_AB R152, R16, R5 ;  /* 0x000000051098723e */ /* 0x010fc400000010ff */
[----:B-----5:R-:W-:Y:S02]  /*8410*/  F2FP.BF16.F32.PACK_AB R154, R23, R17 ;  /* 0x00000011179a723e */ /* 0x020fe400000010ff */
[----:B---3--:R-:W-:Y:S02]  /*8420*/  F2FP.BF16.F32.PACK_AB R153, R168, R165 ;  /* 0x000000a5a899723e */ /* 0x008fe400000010ff */
[----:B0-----:R-:W-:Y:S02]  /*8430*/  F2FP.BF16.F32.PACK_AB R155, R162, R171 ;  /* 0x000000aba29b723e */ /* 0x001fe400000010ff */
[----:B------:R-:W-:Y:S02]  /*8440*/  F2FP.BF16.F32.PACK_AB R156, R21, R19 ;  /* 0x00000013159c723e */ /* 0x000fe400000010ff */
[----:B------:R-:W-:Y:S02]  /*8450*/  F2FP.BF16.F32.PACK_AB R157, R22, R20 ;  /* 0x00000014169d723e */ /* 0x000fe400000010ff */
[----:B------:R-:W-:-:S02]  /*8460*/  F2FP.BF16.F32.PACK_AB R158, R15, R160 ;  /* 0x000000a00f9e723e */ /* 0x000fc400000010ff */
[----:B------:R-:W-:Y:S01]  /*8470*/  F2FP.BF16.F32.PACK_AB R159, R166, R163 ;  /* 0x000000a3a69f723e */ /* 0x000fe200000010ff */
[----:B------:R-:W-:Y:S06]  /*8480*/  BAR.SYNC.DEFER_BLOCKING 0x0 ;  /* 0x0000000000007b1d */ /* 0x000fec0000010000 */
[----:B------:R-:W-:-:S06]  /*8490*/  WARPGROUP.ARRIVE ;  /* 0x00000000000079c5 */ /* 0x000fcc0000000000 */
[----:B------:R-:W-:Y:S01]  /*84a0*/  HGMMA.64x256x16.F32.BF16 R24, R152, gdesc[UR56], R24 ;  /* 0x03e0003898187df0 */ /* 0x000fe20008701818 */
[----:B------:R-:W-:Y:S02]  /*84b0*/  R2UR UR58, R186 ;  /* 0x00000000ba3a72ca */ /* 0x000fe400000e0000 */
[----:B------:R-:W-:Y:S01]  /*84c0*/  R2UR UR59, R187 ;  /* 0x00000000bb3b72ca */ /* 0x000fe200000e0000 */
[----:B------:R-:W-:Y:S01]  /*84d0*/  FADD R5, R5, R16 ;  /* 0x0000001005057221 */ /* 0x000fe20000000000 */
[----:B------:R-:W-:-:S03]  /*84e0*/  FADD R165, R165, R168 ;  /* 0x000000a8a5a57221 */ /* 0x000fc60000000000 */
[----:B------:R-:W-:Y:S01]  /*84f0*/  FADD R5, R17, R5 ;  /* 0x0000000511057221 */ /* 0x000fe20000000000 */
[----:B------:R-:W-:-:S03]  /*8500*/  FADD R165, R171, R165 ;  /* 0x000000a5aba57221 */ /* 0x000fc60000000000 */
[----:B------:R-:W-:Y:S01]  /*8510*/  FADD R5, R23, R5 ;  /* 0x0000000517057221 */ /* 0x000fe20000000000 */
[----:B------:R-:W-:-:S03]  /*8520*/  FADD R165, R162, R165 ;  /* 0x000000a5a2a57221 */ /* 0x000fc60000000000 */
[----:B------:R-:W-:Y:S01]  /*8530*/  FADD R5, R19, R5 ;  /* 0x0000000513057221 */ /* 0x000fe20000000000 */
[----:B------:R-:W-:Y:S01]  /*8540*/  FADD R165, R20, R165 ;  /* 0x000000a514a57221 */ /* 0x000fe20000000000 */
[----:B------:R-:W0:Y:S02]  /*8550*/  LDC R19, c[0x0][0x254] ;  /* 0x00009500ff137b82 */ /* 0x000e240000000800 */
[----:B------:R-:W-:Y:S01]  /*8560*/  FADD R5, R21, R5 ;  /* 0x0000000515057221 */ /* 0x000fe20000000000 */
[----:B------:R-:W-:-:S03]  /*8570*/  FADD R165, R22, R165 ;  /* 0x000000a516a57221 */ /* 0x000fc60000000000 */
[----:B------:R-:W-:Y:S01]  /*8580*/  FADD R5, R160, R5 ;  /* 0x00000005a0057221 */ /* 0x000fe20000000000 */
[----:B------:R-:W-:-:S03]  /*8590*/  FADD R165, R163, R165 ;  /* 0x000000a5a3a57221 */ /* 0x000fc60000000000 */
[----:B------:R-:W-:Y:S01]  /*85a0*/  FADD R5, R15, R5 ;  /* 0x000000050f057221 */ /* 0x000fe20000000000 */
[----:B------:R-:W-:-:S04]  /*85b0*/  FADD R165, R166, R165 ;  /* 0x000000a5a6a57221 */ /* 0x000fc80000000000 */
[----:B------:R-:W1:Y:S04]  /*85c0*/  SHFL.BFLY PT, R15, R5, 0x2, 0x1f ;  /* 0x0c401f00050f7f89 */ /* 0x000e6800000e0000 */
[----:B------:R-:W2:Y:S01]  /*85d0*/  SHFL.BFLY PT, R16, R165, 0x2, 0x1f ;  /* 0x0c401f00a5107f89 */ /* 0x000ea200000e0000 */
[----:B------:R-:W-:Y:S01]  /*85e0*/  HGMMA.64x256x16.F32.BF16 R24, R156, gdesc[UR56], R24, gsb0 ;  /* 0x03e000389c187df0 */ /* 0x000fe20008001818 */
[----:B-1----:R-:W-:Y:S01]  /*85f0*/  FADD R15, R5, R15 ;  /* 0x0000000f050f7221 */ /* 0x002fe20000000000 */
[----:B--2---:R-:W-:-:S04]  /*8600*/  FADD R16, R165, R16 ;  /* 0x00000010a5107221 */ /* 0x004fc80000000000 */
[----:B------:R-:W1:Y:S04]  /*8610*/  SHFL.BFLY PT, R5, R15, 0x1, 0x1f ;  /* 0x0c201f000f057f89 */ /* 0x000e6800000e0000 */
[----:B------:R-:W2:Y:S01]  /*8620*/  SHFL.BFLY PT, R17, R16, 0x1, 0x1f ;  /* 0x0c201f0010117f89 */ /* 0x000ea200000e0000 */
[----:B------:R-:W-:-:S05]  /*8630*/  VIADD R3, R3, 0x20 ;  /* 0x0000002003037836 */ /* 0x000fca0000000000 */
[----:B------:R-:W-:Y:S01]  /*8640*/  ISETP.GE.AND P0, PT, R3, R203, PT ;  /* 0x000000cb0300720c */ /* 0x000fe20003f06270 */
[----:B0-----:R-:W-:Y:S01]  /*8650*/  IMAD R4, R19, 0x20, R4 ;  /* 0x0000002013047824 */ /* 0x001fe200078e0204 */
[----:B------:R-:W-:Y:S01]  /*8660*/  MOV R170, R161 ;  /* 0x000000a100aa7202 */ /* 0x000fe20000000f00 */
[----:B------:R-:W-:Y:S02]  /*8670*/  IMAD R14, R251, 0x20, R14 ;  /* 0x00000020fb0e7824 */ /* 0x000fe400078e020e */
[----:B-1----:R-:W-:Y:S01]  /*8680*/  FADD R5, R15, R5 ;  /* 0x000000050f057221 */ /* 0x002fe20000000000 */
[----:B--2---:R-:W-:-:S03]  /*8690*/  FADD R17, R16, R17 ;  /* 0x0000001110117221 */ /* 0x004fc60000000000 */
[----:B------:R-:W-:Y:S01]  /*86a0*/  FFMA R216, R164, R216, R5 ;  /* 0x000000d8a4d87223 */ /* 0x000fe20000000005 */
[--C-:B------:R-:W-:Y:S02]  /*86b0*/  IMAD.MOV.U32 R16, RZ, RZ, R18.reuse ;  /* 0x000000ffff107224 */ /* 0x100fe400078e0012 */
[----:B------:R-:W-:Y:S01]  /*86c0*/  FFMA R169, R167, R169, R17 ;  /* 0x000000a9a7a97223 */ /* 0x000fe20000000011 */
[----:B------:R-:W-:Y:S02]  /*86d0*/  IMAD.MOV.U32 R5, RZ, RZ, R161 ;  /* 0x000000ffff057224 */ /* 0x000fe400078e00a1 */
[----:B------:R-:W-:Y:S01]  /*86e0*/  IMAD.MOV.U32 R15, RZ, RZ, R18 ;  /* 0x000000ffff0f7224 */ /* 0x000fe200078e0012 */
[----:B------:R-:W-:Y:S02]  /*86f0*/  WARPGROUP.DEPBAR.LE gsb0, 0x0 ;  /* 0x00008000000079c5 */ /* 0x000fe40000010000 */
[----:B------:R-:W-:Y:S05]  /*8700*/  @!P0 BRA `(.L_x_1) ;  /* 0xffffffcc00088947 */ /* 0x000fea000383ffff */
.L_x_0:
[----:B------:R-:W0:Y:S01]  /*8710*/  S2R R6, SR_TID.X ;  /* 0x0000000000067919 */ /* 0x000e220000002100 */
[----:B------:R-:W-:Y:S01]  /*8720*/  MOV R17, 0x400 ;  /* 0x0000040000117802 */ /* 0x000fe20000000f00 */
[----:B------:R-:W-:Y:S01]  /*8730*/  FMUL R13, R130, 0.25 ;  /* 0x3e800000820d7820 */ /* 0x000fe20000400000 */
[----:B------:R-:W-:Y:S01]  /*8740*/  FSETP.GT.AND P1, PT, |R169|, 8.50705917302346158658e+37, PT ;  /* 0x7e800000a900780b */ /* 0x000fe20003f24200 */
[----:B------:R-:W1:Y:S01]  /*8750*/  S2R R18, SR_CgaCtaId ;  /* 0x0000000000127919 */ /* 0x000e620000008800 */
[----:B------:R-:W-:Y:S01]  /*8760*/  FMUL R12, R119, 0.25 ;  /* 0x3e800000770c7820 */ /* 0x000fe20000400000 */
[----:B------:R-:W-:Y:S01]  /*8770*/  FMUL R11, R142, 0.25 ;  /* 0x3e8000008e0b7820 */ /* 0x000fe20000400000 */
[----:B------:R-:W-:Y:S01]  /*8780*/  FSEL R130, R13, R130, P1 ;  /* 0x000000820d827208 */ /* 0x000fe20000800000 */
[----:B------:R-:W-:Y:S01]  /*8790*/  FMUL R13, R110, 0.25 ;  /* 0x3e8000006e0d7820 */ /* 0x000fe20000400000 */
[----:B------:R-:W-:Y:S01]  /*87a0*/  FMUL R14, R39, 0.25 ;  /* 0x3e800000270e7820 */ /* 0x000fe20000400000 */
[----:B------:R-:W-:Y:S01]  /*87b0*/  FSEL R119, R12, R119, P1 ;  /* 0x000000770c777208 */ /* 0x000fe20000800000 */
        /* <DEDUP_REMOVED lines=21> */
[C---:B0-----:R-:W-:Y:S01]  /*8910*/  IMAD.SHL.U32 R7, R6.reuse, 0x4, RZ ;  /* 0x0000000406077824 */ /* 0x041fe200078e00ff */
[C---:B------:R-:W-:Y:S01]  /*8920*/  LOP3.LUT R0, R6.reuse, 0x7, RZ, 0xc0, !PT ;  /* 0x0000000706007812 */ /* 0x040fe200078ec0ff */
[C---:B------:R-:W-:Y:S01]  /*8930*/  IMAD.SHL.U32 R3, R6.reuse, 0x8, RZ ;  /* 0x0000000806037824 */ /* 0x040fe200078e00ff */
[----:B------:R-:W-:Y:S01]  /*8940*/  LOP3.LUT R9, R6, 0x7f, RZ, 0xc0, !PT ;  /* 0x0000007f06097812 */ /* 0x000fe200078ec0ff */
[----:B------:R-:W-:Y:S01]  /*8950*/  FMUL R14, R145, 0.25 ;  /* 0x3e800000910e7820 */ /* 0x000fe20000400000 */
[----:B-1----:R-:W-:Y:S01]  /*8960*/  LEA R17, R18, R17, 0x18 ;  /* 0x0000001112117211 */ /* 0x002fe200078ec0ff */
[----:B------:R-:W-:Y:S01]  /*8970*/  FMUL R21, R30, 0.25 ;  /* 0x3e8000001e157820 */ /* 0x000fe20000400000 */
[----:B------:R-:W-:Y:S01]  /*8980*/  LOP3.LUT R7, R7, 0xc0, RZ, 0xc0, !PT ;  /* 0x000000c007077812 */ /* 0x000fe200078ec0ff */
[----:B------:R-:W-:Y:S01]  /*8990*/  FMUL R20, R27, 0.25 ;  /* 0x3e8000001b147820 */ /* 0x000fe20000400000 */
[----:B------:R-:W-:Y:S01]  /*89a0*/  LOP3.LUT R3, R3, 0x380, RZ, 0xc0, !PT ;  /* 0x0000038003037812 */ /* 0x000fe200078ec0ff */
[----:B------:R-:W-:Y:S01]  /*89b0*/  IMAD R4, R0, 0x10, R17 ;  /* 0x0000001000047824 */ /* 0x000fe200078e0211 */
[----:B------:R-:W-:Y:S01]  /*89c0*/  FSEL R43, R12, R43, P1 ;  /* 0x0000002b0c2b7208 */ /* 0x000fe20000800000 */
[----:B------:R-:W-:Y:S01]  /*89d0*/  FMUL R12, R35, 0.25 ;  /* 0x3e800000230c7820 */ /* 0x000fe20000400000 */
[----:B------:R-:W-:Y:S01]  /*89e0*/  FSEL R34, R15, R34, P1 ;  /* 0x000000220f227208 */ /* 0x000fe20000800000 */
[----:B------:R-:W-:-:S02]  /*89f0*/  IMAD R8, R0, -0x8, R4 ;  /* 0xfffffff800087824 */ /* 0x000fc400078e0204 */
[----:B------:R-:W-:Y:S01]  /*8a00*/  FMUL R15, R24, 0.25 ;  /* 0x3e800000180f7820 */ /* 0x000fe20000400000 */
[----:B------:R-:W-:Y:S01]  /*8a10*/  IMAD R0, R9, 0x10, R17 ;  /* 0x0000001009007824 */ /* 0x000fe200078e0211 */
[----:B------:R-:W-:Y:S01]  /*8a20*/  LOP3.LUT R9, R6, 0x8, RZ, 0xc0, !PT ;  /* 0x0000000806097812 */ /* 0x000fe200078ec0ff */
[----:B------:R-:W-:Y:S02]  /*8a30*/  IMAD.IADD R10, R7, 0x1, R8 ;  /* 0x00000001070a7824 */ /* 0x000fe400078e0208 */
[----:B------:R-:W-:Y:S01]  /*8a40*/  FMUL R7, R26, 0.25 ;  /* 0x3e8000001a077820 */ /* 0x000fe20000400000 */
[----:B------:R-:W-:Y:S01]  /*8a50*/  FMUL R8, R151, 0.25 ;  /* 0x3e80000097087820 */ /* 0x000fe20000400000 */
[----:B------:R-:W-:Y:S01]  /*8a60*/  FSEL R35, R12, R35, P1 ;  /* 0x000000230c237208 */ /* 0x000fe20000800000 */
[----:B------:R-:W-:Y:S01]  /*8a70*/  IMAD R4, R9, 0x80, R4 ;  /* 0x0000008009047824 */ /* 0x000fe200078e0204 */
[----:B------:R-:W-:Y:S01]  /*8a80*/  FSETP.GT.AND P2, PT, |R216|, 8.50705917302346158658e+37, PT ;  /* 0x7e800000d800780b */ /* 0x000fe20003f44200 */
[----:B------:R-:W-:Y:S01]  /*8a90*/  FMUL R12, R149, 0.25 ;  /* 0x3e800000950c7820 */ /* 0x000fe20000400000 */
[----:B------:R-:W-:Y:S01]  /*8aa0*/  FSEL R26, R7, R26, P1 ;  /* 0x0000001a071a7208 */ /* 0x000fe20000800000 */
[----:B------:R-:W-:Y:S01]  /*8ab0*/  FMUL R22, R65, 0.25 ;  /* 0x3e80000041167820 */ /* 0x000fe20000400000 */
[----:B------:R-:W-:Y:S01]  /*8ac0*/  IADD3 R4, R3, R4, RZ ;  /* 0x0000000403047210 */ /* 0x000fe20007ffe0ff */
[----:B------:R-:W-:Y:S01]  /*8ad0*/  FMUL R23, R64, 0.25 ;  /* 0x3e80000040177820 */ /* 0x000fe20000400000 */
[----:B------:R-:W-:Y:S01]  /*8ae0*/  LEA.HI R3, R9, R10, RZ, 0x1f ;  /* 0x0000000a09037211 */ /* 0x000fe200078ff8ff */
        /* <DEDUP_REMOVED lines=171> */
[----:B------:R-:W-:Y:S01]  /*95a0*/  BAR.SYNC.DEFER_BLOCKING 0x0 ;  /* 0x0000000000007b1d */ /* 0x000fe20000010000 */
[----:B------:R-:W-:-:S02]  /*95b0*/  FSEL R14, R15, R72, P2 ;  /* 0x000000480f0e7208 */ /* 0x000fc40001000000 */
[----:B------:R-:W-:Y:S02]  /*95c0*/  FSEL R15, R20, R69, P2 ;  /* 0x00000045140f7208 */ /* 0x000fe40001000000 */
[----:B------:R-:W-:Y:S02]  /*95d0*/  FSEL R20, R21, R68, P2 ;  /* 0x0000004415147208 */ /* 0x000fe40001000000 */
[----:B------:R-:W-:Y:S01]  /*95e0*/  FSEL R10, R10, R47, P1 ;  /* 0x0000002f0a0a7208 */ /* 0x000fe20000800000 */
[----:B------:R-:W-:Y:S01]  /*95f0*/  FMUL R47, R56, 0.25 ;  /* 0x3e800000382f7820 */ /* 0x000fe20000400000 */
[----:B------:R-:W-:Y:S01]  /*9600*/  FSEL R21, R22, R65, P2 ;  /* 0x0000004116157208 */ /* 0x000fe20001000000 */
[----:B------:R-:W0:Y:S01]  /*9610*/  S2R R242, SR_TID.X ;  /* 0x0000000000f27919 */ /* 0x000e220000002100 */
[----:B------:R-:W-:Y:S02]  /*9620*/  FSEL R22, R23, R64, P2 ;  /* 0x0000004017167208 */ /* 0x000fe40001000000 */
        /* <DEDUP_REMOVED lines=15> */
[C---:B------:R-:W-:Y:S01]  /*9720*/  FMUL R45, R216.reuse, 8388608 ;  /* 0x4b000000d82d7820 */ /* 0x040fe20000400000 */
[----:B------:R-:W-:Y:S01]  /*9730*/  FSETP.GEU.AND P3, PT, R216, 1.175494350822287508e-38, PT ;  /* 0x00800000d800780b */ /* 0x000fe20003f6e000 */
[----:B------:R-:W-:Y:S01]  /*9740*/  FMUL R44, R169, 8388608 ;  /* 0x4b000000a92c7820 */ /* 0x000fe20000400000 */
[----:B------:R-:W-:Y:S01]  /*9750*/  FSEL R40, R47, R40, P2 ;  /* 0x000000282f287208 */ /* 0x000fe20001000000 */
[----:B------:R-:W-:Y:S01]  /*9760*/  FMUL R47, R32, 0.25 ;  /* 0x3e800000202f7820 */ /* 0x000fe20000400000 */
[----:B------:R-:W-:Y:S01]  /*9770*/  FSEL R153, R46, R33, P2 ;  /* 0x000000212e997208 */ /* 0x000fe20001000000 */
[----:B------:R-:W1:Y:S01]  /*9780*/  S2R R240, SR_CTAID.X ;  /* 0x0000000000f07919 */ /* 0x000e620000002500 */
[----:B------:R-:W-:-:S02]  /*9790*/  FSETP.GEU.AND P4, PT, R169, 1.175494350822287508e-38, PT ;  /* 0x00800000a900780b */ /* 0x000fc40003f8e000 */
[----:B------:R-:W-:Y:S01]  /*97a0*/  FSEL R33, R45, R216, !P3 ;  /* 0x000000d82d217208 */ /* 0x000fe20005800000 */
[----:B------:R-:W2:Y:S01]  /*97b0*/  S2R R244, SR_CTAID.Y ;  /* 0x0000000000f47919 */ /* 0x000ea20000002600 */
[----:B------:R-:W-:Y:S02]  /*97c0*/  FSEL R154, R47, R32, P2 ;  /* 0x000000202f9a7208 */ /* 0x000fe40001000000 */
[----:B------:R-:W-:Y:S01]  /*97d0*/  FSEL R32, R44, R169, !P4 ;  /* 0x000000a92c207208 */ /* 0x000fe20006000000 */
[----:B------:R-:W-:Y:S01]  /*97e0*/  VIADD R44, R33, 0xc0cafb0d ;  /* 0xc0cafb0d212c7836 */ /* 0x000fe20000000000 */
[C---:B------:R-:W-:Y:S01]  /*97f0*/  FSETP.GEU.AND P5, PT, |R169|.reuse, 1.175494350822287508e-38, PT ;  /* 0x00800000a900780b */ /* 0x040fe20003fae200 */
[----:B------:R-:W-:Y:S01]  /*9800*/  @P1 FMUL R169, R169, 0.25 ;  /* 0x3e800000a9a91820 */ /* 0x000fe20000400000 */
[----:B------:R-:W-:Y:S01]  /*9810*/  LOP3.LUT R2, R6, 0x40, RZ, 0xc0, !PT ;  /* 0x0000004006027812 */ /* 0x000fe200078ec0ff */
[----:B------:R-:W-:Y:S01]  /*9820*/  VIADD R45, R32, 0xc0cafb0d ;  /* 0xc0cafb0d202d7836 */ /* 0x000fe20000000000 */
[----:B------:R-:W-:-:S02]  /*9830*/  LOP3.LUT R158, R44, 0xff800000, RZ, 0xc0, !PT ;  /* 0xff8000002c9e7812 */ /* 0x000fc400078ec0ff */
[----:B------:R-:W-:Y:S02]  /*9840*/  FSEL R44, RZ, -23, P3 ;  /* 0xc1b80000ff2c7808 */ /* 0x000fe40001800000 */
[C---:B------:R-:W-:Y:S01]  /*9850*/  FSETP.GEU.AND P3, PT, |R216|.reuse, 1.175494350822287508e-38, PT ;  /* 0x00800000d800780b */ /* 0x040fe20003f6e200 */
[----:B------:R-:W-:Y:S01]  /*9860*/  @P2 FMUL R216, R216, 0.25 ;  /* 0x3e800000d8d82820 */ /* 0x000fe20000400000 */
[----:B------:R-:W-:Y:S01]  /*9870*/  ISETP.NE.U32.AND P0, PT, R2, RZ, PT ;  /* 0x000000ff0200720c */ /* 0x000fe20003f05070 */
[----:B------:R-:W-:Y:S01]  /*9880*/  IMAD.SHL.U32 R2, R6, 0x2, RZ ;  /* 0x0000000206027824 */ /* 0x000fe200078e00ff */
[----:B------:R-:W-:Y:S01]  /*9890*/  FSEL R57, R50, R57, P2 ;  /* 0x0000003932397208 */ /* 0x000fe20001000000 */
[----:B------:R-:W-:Y:S01]  /*98a0*/  @!P5 FMUL R169, R169, 16777216 ;  /* 0x4b800000a9a9d820 */ /* 0x000fe20000400000 */
[----:B------:R-:W-:Y:S01]  /*98b0*/  FMUL R50, R49, 0.25 ;  /* 0x3e80000031327820 */ /* 0x000fe20000400000 */
[----:B------:R-:W-:Y:S01]  /*98c0*/  FSEL R18, R18, R147, P1 ;  /* 0x0000009312127208 */ /* 0x000fe20000800000 */
[----:B------:R-:W-:Y:S01]  /*98d0*/  @!P5 FMUL R142, R142, 16777216 ;  /* 0x4b8000008e8ed820 */ /* 0x000fe20000400000 */
[----:B------:R-:W-:Y:S01]  /*98e0*/  LOP3.LUT R2, R2, 0xf8, RZ, 0xc0, !PT ;  /* 0x000000f802027812 */ /* 0x000fe200078ec0ff */
[----:B------:R-:W-:Y:S01]  /*98f0*/  @!P5 FMUL R131, R131, 16777216 ;  /* 0x4b8000008383d820 */ /* 0x000fe20000400000 */
[----:B------:R-:W3:Y:S01]  /*9900*/  MUFU.RCP R169, R169 ;  /* 0x000000a900a97308 */ /* 0x000ee20000001000 */
[----:B------:R-:W-:Y:S01]  /*9910*/  FSEL R147, R50, R49, P2 ;  /* 0x0000003132937208 */ /* 0x000fe20001000000 */
[----:B------:R-:W-:Y:S01]  /*9920*/  @!P3 FMUL R216, R216, 16777216 ;  /* 0x4b800000d8d8b820 */ /* 0x000fe20000400000 */
[----:B------:R-:W-:-:S02]  /*9930*/  IMAD.IADD R2, R17, 0x1, R2 ;  /* 0x0000000111027824 */ /* 0x000fc400078e0202 */
[----:B------:R-:W-:Y:S01]  /*9940*/  FMUL R17, R150, 0.25 ;  /* 0x3e80000096117820 */ /* 0x000fe20000400000 */
[----:B------:R-:W-:Y:S01]  /*9950*/  FMUL R49, R36, 0.25 ;  /* 0x3e80000024317820 */ /* 0x000fe20000400000 */
[----:B------:R-:W-:Y:S01]  /*9960*/  FMUL R50, R25, 0.25 ;  /* 0x3e80000019327820 */ /* 0x000fe20000400000 */
[----:B------:R-:W-:Y:S01]  /*9970*/  LOP3.LUT R155, R45, 0xff800000, RZ, 0xc0, !PT ;  /* 0xff8000002d9b7812 */ /* 0x000fe200078ec0ff */
[----:B------:R-:W4:Y:S01]  /*9980*/  MUFU.RCP R156, R216 ;  /* 0x000000d8009c7308 */ /* 0x000f220000001000 */
[----:B------:R-:W-:Y:S01]  /*9990*/  FSEL R17, R17, R150, P1 ;  /* 0x0000009611117208 */ /* 0x000fe20000800000 */
[----:B------:R-:W-:Y:S01]  /*99a0*/  @!P5 FMUL R35, R35, 16777216 ;  /* 0x4b8000002323d820 */ /* 0x000fe20000400000 */
[----:B------:R-:W-:Y:S01]  /*99b0*/  FSEL R150, R51, R48, P2 ;  /* 0x0000003033967208 */ /* 0x000fe20001000000 */
[----:B------:R-:W-:Y:S01]  /*99c0*/  FMUL R48, R37, 0.25 ;  /* 0x3e80000025307820 */ /* 0x000fe20000400000 */
[----:B------:R-:W-:Y:S01]  /*99d0*/  FSEL R36, R49, R36, P2 ;  /* 0x0000002431247208 */ /* 0x000fe20001000000 */
[----:B------:R-:W-:Y:S01]  /*99e0*/  FMUL R49, R28, 0.25 ;  /* 0x3e8000001c317820 */ /* 0x000fe20000400000 */
[----:B------:R-:W-:Y:S01]  /*99f0*/  I2FP.F32.S32 R45, R158 ;  /* 0x0000009e002d7245 */ /* 0x000fe20000201400 */
[----:B------:R-:W-:Y:S01]  /*9a00*/  @!P5 FMUL R11, R11, 16777216 ;  /* 0x4b8000000b0bd820 */ /* 0x000fe20000400000 */
[----:B------:R-:W-:Y:S01]  /*9a10*/  FSEL R37, R48, R37, P2 ;  /* 0x0000002530257208 */ /* 0x000fe20001000000 */
[----:B------:R-:W-:Y:S01]  /*9a20*/  FMUL R48, R29, 0.25 ;  /* 0x3e8000001d307820 */ /* 0x000fe20000400000 */
[----:B------:R-:W-:Y:S01]  /*9a30*/  FSEL R161, R50, R25, P2 ;  /* 0x0000001932a17208 */ /* 0x000fe20001000000 */
[----:B------:R-:W-:Y:S01]  /*9a40*/  @!P3 FMUL R24, R24, 16777216 ;  /* 0x4b8000001818b820 */ /* 0x000fe20000400000 */
[----:B------:R-:W-:Y:S01]  /*9a50*/  FSEL R159, R49, R28, P2 ;  /* 0x0000001c319f7208 */ /* 0x000fe20001000000 */
[----:B------:R-:W-:Y:S01]  /*9a60*/  FFMA.FTZ R25, R45, 1.1920928955078125e-07, R44 ;  /* 0x340000002d197823 */ /* 0x000fe2000001002c */
[----:B------:R-:W-:Y:S01]  /*9a70*/  FSEL R157, R48, R29, P2 ;  /* 0x0000001d309d7208 */ /* 0x000fe20001000000 */
[----:B------:R-:W-:Y:S01]  /*9a80*/  @!P5 FMUL R31, R31, 16777216 ;  /* 0x4b8000001f1fd820 */ /* 0x000fe20000400000 */
[----:B------:R-:W-:Y:S01]  /*9a90*/  @!P5 FMUL R27, R27, 16777216 ;  /* 0x4b8000001b1bd820 */ /* 0x000fe20000400000 */
[----:B------:R-:W-:Y:S01]  /*9aa0*/  @!P5 FMUL R130, R130, 16777216 ;  /* 0x4b8000008282d820 */ /* 0x000fe20000400000 */
[----:B---3--:R-:W-:Y:S01]  /*9ab0*/  FMUL R45, R169, R142 ;  /* 0x0000008ea92d7220 */ /* 0x008fe20000400000 */
[----:B------:R-:W-:Y:S01]  /*9ac0*/  @!P5 FMUL R59, R59, 16777216 ;  /* 0x4b8000003b3bd820 */ /* 0x000fe20000400000 */
[C---:B------:R-:W-:Y:S01]  /*9ad0*/  FMUL R50, R169.reuse, R131 ;  /* 0x00000083a9327220 */ /* 0x040fe20000400000 */
[----:B------:R-:W-:Y:S01]  /*9ae0*/  FMUL R142, R169, R35 ;  /* 0x00000023a98e7220 */ /* 0x000fe20000400000 */
[----:B------:R-:W-:Y:S01]  /*9af0*/  @!P5 FMUL R123, R123, 16777216 ;  /* 0x4b8000007b7bd820 */ /* 0x000fe20000400000 */
[----:B------:R-:W-:Y:S01]  /*9b00*/  @!P5 FMUL R58, R58, 16777216 ;  /* 0x4b8000003a3ad820 */ /* 0x000fe20000400000 */
[----:B------:R-:W-:Y:S01]  /*9b10*/  @!P5 FMUL R10, R10, 16777216 ;  /* 0x4b8000000a0ad820 */ /* 0x000fe20000400000 */
[----:B------:R-:W-:Y:S01]  /*9b20*/  FMUL R131, R169, R11 ;  /* 0x0000000ba9837220 */ /* 0x000fe20000400000 */
[----:B----4-:R-:W-:Y:S01]  /*9b30*/  FMUL R35, R156, R24 ;  /* 0x000000189c237220 */ /* 0x010fe20000400000 */
[----:B------:R-:W-:Y:S01]  /*9b40*/  @!P5 FMUL R8, R8, 16777216 ;  /* 0x4b8000000808d820 */ /* 0x000fe20000400000 */
[----:B------:R-:W-:Y:S01]  /*9b50*/  @!P5 FMUL R9, R9, 16777216 ;  /* 0x4b8000000909d820 */ /* 0x000fe20000400000 */
[----:B------:R-:W-:Y:S01]  /*9b60*/  @!P5 FMUL R30, R30, 16777216 ;  /* 0x4b8000001e1ed820 */ /* 0x000fe20000400000 */
[C---:B------:R-:W-:Y:S01]  /*9b70*/  FMUL R11, R169.reuse, R31 ;  /* 0x0000001fa90b7220 */ /* 0x040fe20000400000 */
[----:B------:R-:W-:Y:S01]  /*9b80*/  FMUL R24, R169, R27 ;  /* 0x0000001ba9187220 */ /* 0x000fe20000400000 */
[----:B------:R-:W-:Y:S01]  /*9b90*/  I2FP.F32.S32 R47, R155 ;  /* 0x0000009b002f7245 */ /* 0x000fe20000201400 */
[----:B------:R-:W-:Y:S01]  /*9ba0*/  @!P5 FMUL R26, R26, 16777216 ;  /* 0x4b8000001a1ad820 */ /* 0x000fe20000400000 */
[----:B------:R-:W-:Y:S01]  /*9bb0*/  @!P3 FMUL R157, R157, 16777216 ;  /* 0x4b8000009d9db820 */ /* 0x000fe20000400000 */
[----:B------:R-:W-:Y:S01]  /*9bc0*/  @!P3 FMUL R159, R159, 16777216 ;  /* 0x4b8000009f9fb820 */ /* 0x000fe20000400000 */
[----:B------:R-:W-:Y:S01]  /*9bd0*/  @!P3 FMUL R161, R161, 16777216 ;  /* 0x4b800000a1a1b820 */ /* 0x000fe20000400000 */
[----:B------:R-:W-:Y:S01]  /*9be0*/  FMUL R49, R169, R130 ;  /* 0x00000082a9317220 */ /* 0x000fe20000400000 */
[----:B------:R-:W-:Y:S01]  /*9bf0*/  @!P5 FMUL R99, R99, 16777216 ;  /* 0x4b8000006363d820 */ /* 0x000fe20000400000 */
[----:B------:R-:W-:Y:S01]  /*9c00*/  FMUL R130, R169, R59 ;  /* 0x0000003ba9827220 */ /* 0x000fe20000400000 */
[----:B------:R-:W-:-:S02]  /*9c10*/  IMAD.IADD R155, R32, 0x1, -R155 ;  /* 0x00000001209b7824 */ /* 0x000fc400078e0a9b */
[----:B------:R-:W-:Y:S01]  /*9c20*/  @!P5 FMUL R75, R75, 16777216 ;  /* 0x4b8000004b4bd820 */ /* 0x000fe20000400000 */
[C---:B------:R-:W-:Y:S01]  /*9c30*/  FMUL R60, R169.reuse, R123 ;  /* 0x0000007ba93c7220 */ /* 0x040fe20000400000 */
[C---:B------:R-:W-:Y:S01]  /*9c40*/  FMUL R59, R169.reuse, R58 ;  /* 0x0000003aa93b7220 */ /* 0x040fe20000400000 */
[C---:B------:R-:W-:Y:S01]  /*9c50*/  FMUL R29, R169.reuse, R10 ;  /* 0x0000000aa91d7220 */ /* 0x040fe20000400000 */
[C---:B------:R-:W-:Y:S01]  /*9c60*/  FMUL R58, R169.reuse, R8 ;  /* 0x00000008a93a7220 */ /* 0x040fe20000400000 */
[C---:B------:R-:W-:Y:S01]  /*9c70*/  FMUL R123, R169.reuse, R9 ;  /* 0x00000009a97b7220 */ /* 0x040fe20000400000 */
[C---:B------:R-:W-:Y:S01]  /*9c80*/  FMUL R10, R169.reuse, R30 ;  /* 0x0000001ea90a7220 */ /* 0x040fe20000400000 */
[----:B------:R-:W-:Y:S01]  /*9c90*/  @!P3 FMUL R120, R120, 16777216 ;  /* 0x4b8000007878b820 */ /* 0x000fe20000400000 */
[C---:B------:R-:W-:Y:S01]  /*9ca0*/  FMUL R9, R156.reuse, R157 ;  /* 0x0000009d9c097220 */ /* 0x040fe20000400000 */
[C---:B------:R-:W-:Y:S01]  /*9cb0*/  FMUL R8, R156.reuse, R159 ;  /* 0x0000009f9c087220 */ /* 0x040fe20000400000 */
[----:B------:R-:W-:Y:S01]  /*9cc0*/  FMUL R30, R156, R161 ;  /* 0x000000a19c1e7220 */ /* 0x000fe20000400000 */
[----:B------:R-:W-:Y:S01]  /*9cd0*/  FMUL R31, R169, R26 ;  /* 0x0000001aa91f7220 */ /* 0x000fe20000400000 */
[----:B------:R-:W-:Y:S01]  /*9ce0*/  F2FP.BF16.F32.PACK_AB R11, R11, R24 ;  /* 0x000000180b0b723e */ /* 0x000fe200000010ff */
[----:B------:R-:W-:Y:S01]  /*9cf0*/  @!P3 FMUL R12, R12, 16777216 ;  /* 0x4b8000000c0cb820 */ /* 0x000fe20000400000 */
[----:B------:R-:W-:Y:S01]  /*9d00*/  FMUL R76, R169, R99 ;  /* 0x00000063a94c7220 */ /* 0x000fe20000400000 */
[----:B------:R-:W-:-:S02]  /*9d10*/  IMAD.MOV.U32 R24, RZ, RZ, 0x3dc6b27f ;  /* 0x3dc6b27fff187424 */ /* 0x000fc400078e00ff */
[----:B------:R-:W-:Y:S01]  /*9d20*/  FADD R155, R155, -1 ;  /* 0xbf8000009b9b7421 */ /* 0x000fe20000000000 */
[----:B------:R-:W-:Y:S01]  /*9d30*/  FMUL R99, R169, R75 ;  /* 0x0000004ba9637220 */ /* 0x000fe20000400000 */
[C---:B------:R-:W-:Y:S01]  /*9d40*/  FMUL R75, R156.reuse, R120 ;  /* 0x000000789c4b7220 */ /* 0x040fe20000400000 */
[----:B------:R-:W-:Y:S01]  /*9d50*/  FMUL R120, R156, R12 ;  /* 0x0000000c9c787220 */ /* 0x000fe20000400000 */
[----:B------:R-:W-:Y:S01]  /*9d60*/  F2FP.BF16.F32.PACK_AB R8, R8, R35 ;  /* 0x000000230808723e */ /* 0x000fe200000010ff */
[----:B------:R-:W-:Y:S01]  /*9d70*/  FFMA.FTZ R12, R155, R24, -0.16845393180847167969 ;  /* 0xbe2c7f309b0c7423 */ /* 0x000fe20000010018 */
[----:B------:R-:W-:Y:S01]  /*9d80*/  F2FP.BF16.F32.PACK_AB R9, R9, R30 ;  /* 0x0000001e0909723e */ /* 0x000fe200000010ff */
[----:B------:R-:W-:Y:S01]  /*9d90*/  IMAD.IADD R158, R33, 0x1, -R158 ;  /* 0x00000001219e7824 */ /* 0x000fe200078e0a9e */
[----:B------:R-:W-:Y:S01]  /*9da0*/  F2FP.BF16.F32.PACK_AB R10, R10, R31 ;  /* 0x0000001f0a0a723e */ /* 0x000fe200000010ff */
[----:B------:R-:W-:Y:S01]  /*9db0*/  FFMA.FTZ R12, R155, R12, 0.1716887056827545166 ;  /* 0x3e2fcf2a9b0c7423 */ /* 0x000fe2000001000c */
[----:B------:R-:W-:Y:S01]  /*9dc0*/  @!P3 FMUL R149, R149, 16777216 ;  /* 0x4b8000009595b820 */ /* 0x000fe20000400000 */
[----:B------:R-:W-:Y:S01]  /*9dd0*/  FADD R158, R158, -1 ;  /* 0xbf8000009e9e7421 */ /* 0x000fe20000000000 */
[----:B------:R-:W-:Y:S01]  /*9de0*/  @!P3 FMUL R148, R148, 16777216 ;  /* 0x4b8000009494b820 */ /* 0x000fe20000400000 */
[----:B------:R-:W-:Y:S01]  /*9df0*/  STSM.16.M88.4 [R4], R8 ;  /* 0x0000000804007844 */ /* 0x000fe20000000200 */
[----:B------:R-:W-:Y:S01]  /*9e00*/  FFMA.FTZ R12, R155, R12, -0.17900948226451873779 ;  /* 0xbe374e439b0c7423 */ /* 0x000fe2000001000c */
[----:B------:R-:W-:Y:S01]  /*9e10*/  FFMA.FTZ R27, R158, R24, -0.16845393180847167969 ;  /* 0xbe2c7f309e1b7423 */ /* 0x000fe20000010018 */
[----:B------:R-:W-:Y:S01]  /*9e20*/  @!P3 FMUL R145, R145, 16777216 ;  /* 0x4b8000009191b820 */ /* 0x000fe20000400000 */
[----:B------:R-:W-:Y:S01]  /*9e30*/  BAR.SYNC.DEFER_BLOCKING 0x0 ;  /* 0x0000000000007b1d */ /* 0x000fe20000010000 */
[----:B------:R-:W-:Y:S01]  /*9e40*/  FFMA.FTZ R12, R155, R12, 0.20512372255325317383 ;  /* 0x3e520bf49b0c7423 */ /* 0x000fe2000001000c */
[----:B------:R-:W-:Y:S01]  /*9e50*/  @!P3 FMUL R144, R144, 16777216 ;  /* 0x4b8000009090b820 */ /* 0x000fe20000400000 */
[----:B------:R-:W-:Y:S01]  /*9e60*/  @!P3 FMUL R141, R141, 16777216 ;  /* 0x4b8000008d8db820 */ /* 0x000fe20000400000 */
[----:B------:R-:W-:Y:S01]  /*9e70*/  @!P3 FMUL R140, R140, 16777216 ;  /* 0x4b8000008c8cb820 */ /* 0x000fe20000400000 */
[----:B------:R-:W-:Y:S01]  /*9e80*/  FFMA.FTZ R12, R155, R12, -0.24046532809734344482 ;  /* 0xbe763c8b9b0c7423 */ /* 0x000fe2000001000c */
[----:B------:R-:W-:Y:S01]  /*9e90*/  @!P3 FMUL R137, R137, 16777216 ;  /* 0x4b8000008989b820 */ /* 0x000fe20000400000 */
[----:B------:R-:W-:Y:S01]  /*9ea0*/  @!P3 FMUL R136, R136, 16777216 ;  /* 0x4b8000008888b820 */ /* 0x000fe20000400000 */
[----:B------:R-:W-:Y:S01]  /*9eb0*/  @!P3 FMUL R133, R133, 16777216 ;  /* 0x4b8000008585b820 */ /* 0x000fe20000400000 */
[----:B------:R-:W-:Y:S01]  /*9ec0*/  FFMA.FTZ R12, R155, R12, 0.28857114911079406738 ;  /* 0x3e93bf999b0c7423 */ /* 0x000fe2000001000c */
[----:B------:R-:W-:Y:S01]  /*9ed0*/  @!P3 FMUL R132, R132, 16777216 ;  /* 0x4b8000008484b820 */ /* 0x000fe20000400000 */
[----:B------:R-:W-:Y:S01]  /*9ee0*/  @!P3 FMUL R129, R129, 16777216 ;  /* 0x4b8000008181b820 */ /* 0x000fe20000400000 */
[----:B------:R-:W-:Y:S01]  /*9ef0*/  @!P3 FMUL R128, R128, 16777216 ;  /* 0x4b8000008080b820 */ /* 0x000fe20000400000 */
[----:B------:R-:W-:Y:S01]  /*9f00*/  FFMA.FTZ R12, R155, R12, -0.36067417263984680176 ;  /* 0xbeb8aa499b0c7423 */ /* 0x000fe2000001000c */
[----:B------:R-:W-:Y:S01]  /*9f10*/  @!P3 FMUL R125, R125, 16777216 ;  /* 0x4b8000007d7db820 */ /* 0x000fe20000400000 */
[----:B------:R-:W-:Y:S01]  /*9f20*/  @!P3 FMUL R124, R124, 16777216 ;  /* 0x4b8000007c7cb820 */ /* 0x000fe20000400000 */
[----:B------:R-:W-:Y:S01]  /*9f30*/  @!P3 FMUL R121, R121, 16777216 ;  /* 0x4b8000007979b820 */ /* 0x000fe20000400000 */
[----:B------:R-:W-:Y:S01]  /*9f40*/  FFMA.FTZ R12, R155, R12, 0.48089820146560668945 ;  /* 0x3ef6384a9b0c7423 */ /* 0x000fe2000001000c */
[----:B------:R-:W-:Y:S01]  /*9f50*/  @!P3 FMUL R117, R117, 16777216 ;  /* 0x4b8000007575b820 */ /* 0x000fe20000400000 */
[----:B------:R-:W-:Y:S01]  /*9f60*/  @!P3 FMUL R116, R116, 16777216 ;  /* 0x4b8000007474b820 */ /* 0x000fe20000400000 */
[----:B------:R-:W-:Y:S01]  /*9f70*/  @!P3 FMUL R113, R113, 16777216 ;  /* 0x4b8000007171b820 */ /* 0x000fe20000400000 */
[----:B------:R-:W-:Y:S01]  /*9f80*/  @!P3 FMUL R112, R112, 16777216 ;  /* 0x4b8000007070b820 */ /* 0x000fe20000400000 */
[----:B------:R-:W-:Y:S01]  /*9f90*/  @!P3 FMUL R109, R109, 16777216 ;  /* 0x4b8000006d6db820 */ /* 0x000fe20000400000 */
[----:B------:R-:W-:Y:S01]  /*9fa0*/  @!P3 FMUL R108, R108, 16777216 ;  /* 0x4b8000006c6cb820 */ /* 0x000fe20000400000 */
[----:B------:R-:W3:Y:S01]  /*9fb0*/  LDS.128 R8, [R0] ;  /* 0x0000000000087984 */ /* 0x000ee20000000c00 */
[----:B------:R-:W-:Y:S01]  /*9fc0*/  @!P3 FMUL R105, R105, 16777216 ;  /* 0x4b8000006969b820 */ /* 0x000fe20000400000 */
        /* <DEDUP_REMOVED lines=36> */
[----:B------:R-:W-:Y:S01]  /*a210*/  ISETP.GE.U32.AND P3, PT, R32, 0x7f800000, PT ;  /* 0x7f8000002000780c */ /* 0x000fe20003f66070 */
[----:B------:R-:W-:Y:S01]  /*a220*/  FFMA.FTZ R12, R155, R12, -0.72134751081466674805 ;  /* 0xbf38aa3b9b0c7423 */ /* 0x000fe2000001000c */
[----:B------:R-:W-:Y:S01]  /*a230*/  FFMA.FTZ R27, R158, R27, 0.1716887056827545166 ;  /* 0x3e2fcf2a9e1b7423 */ /* 0x000fe2000001001b */
[----:B------:R-:W-:Y:S01]  /*a240*/  @!P5 FMUL R90, R90, 16777216 ;  /* 0x4b8000005a5ad820 */ /* 0x000fe20000400000 */
[----:B------:R-:W-:Y:S01]  /*a250*/  FSEL R46, RZ, -23, P4 ;  /* 0xc1b80000ff2e7808 */ /* 0x000fe20002000000 */
[----:B------:R-:W-:Y:S01]  /*a260*/  @!P5 FMUL R115, R115, 16777216 ;  /* 0x4b8000007373d820 */ /* 0x000fe20000400000 */
[----:B------:R-:W-:Y:S01]  /*a270*/  @!P5 FMUL R106, R106, 16777216 ;  /* 0x4b8000006a6ad820 */ /* 0x000fe20000400000 */
[----:B------:R-:W-:Y:S01]  /*a280*/  @!P5 FMUL R83, R83, 16777216 ;  /* 0x4b8000005353d820 */ /* 0x000fe20000400000 */
[----:B------:R-:W-:Y:S01]  /*a290*/  FMUL R12, R155, R12 ;  /* 0x0000000c9b0c7220 */ /* 0x000fe20000400000 */
        /* <DEDUP_REMOVED lines=42> */
[----:B------:R-:W-:Y:S01]  /*a540*/  FFMA.FTZ R27, R158, R27, -0.17900948226451873779 ;  /* 0xbe374e439e1b7423 */ /* 0x000fe2000001001b */
[----:B------:R-:W-:Y:S01]  /*a550*/  @!P5 FMUL R34, R34, 16777216 ;  /* 0x4b8000002222d820 */ /* 0x000fe20000400000 */
[C---:B------:R-:W-:Y:S01]  /*a560*/  FMUL R65, R169.reuse, R90 ;  /* 0x0000005aa9417220 */ /* 0x040fe20000400000 */
[C---:B------:R-:W-:Y:S01]  /*a570*/  FMUL R68, R169.reuse, R115 ;  /* 0x00000073a9447220 */ /* 0x040fe20000400000 */
[C---:B------:R-:W-:Y:S01]  /*a580*/  FMUL R69, R169.reuse, R106 ;  /* 0x0000006aa9457220 */ /* 0x040fe20000400000 */
[----:B------:R-:W-:Y:S01]  /*a590*/  FMUL R90, R169, R83 ;  /* 0x00000053a95a7220 */ /* 0x000fe20000400000 */
[----:B------:R-:W-:Y:S01]  /*a5a0*/  FMUL R12, R155, R12 ;  /* 0x0000000c9b0c7220 */ /* 0x000fe20000400000 */
[----:B------:R-:W-:Y:S01]  /*a5b0*/  FFMA.FTZ R28, R47, 1.1920928955078125e-07, R46 ;  /* 0x340000002f1c7823 */ /* 0x000fe2000001002e */
[C---:B------:R-:W-:Y:S01]  /*a5c0*/  FMUL R48, R169.reuse, R138 ;  /* 0x0000008aa9307220 */ /* 0x040fe20000400000 */
        /* <DEDUP_REMOVED lines=42> */
[----:B------:R-:W-:Y:S01]  /*a870*/  FMUL R71, R156, R136 ;  /* 0x000000889c477220 */ /* 0x000fe20000400000 */
[----:B------:R-:W-:Y:S01]  /*a880*/  FFMA.FTZ R27, R158, R27, 0.20512372255325317383 ;  /* 0x3e520bf49e1b7423 */ /* 0x000fe2000001001b */
[----:B------:R-:W-:Y:S01]  /*a890*/  FMUL R169, R169, R34 ;  /* 0x00000022a9a97220 */ /* 0x000fe20000400000 */
[C---:B------:R-:W-:Y:S01]  /*a8a0*/  FMUL R136, R156.reuse, R21 ;  /* 0x000000159c887220 */ /* 0x040fe20000400000 */
[C---:B------:R-:W-:Y:S01]  /*a8b0*/  FMUL R144, R156.reuse, R22 ;  /* 0x000000169c907220 */ /* 0x040fe20000400000 */
[C---:B------:R-:W-:Y:S01]  /*a8c0*/  FMUL R43, R156.reuse, R15 ;  /* 0x0000000f9c2b7220 */ /* 0x040fe20000400000 */
[C---:B------:R-:W-:Y:S01]  /*a8d0*/  FMUL R135, R156.reuse, R20 ;  /* 0x000000149c877220 */ /* 0x040fe20000400000 */
[C---:B------:R-:W-:Y:S01]  /*a8e0*/  FMUL R34, R156.reuse, R23 ;  /* 0x000000179c227220 */ /* 0x040fe20000400000 */
[C---:B------:R-:W-:Y:S01]  /*a8f0*/  FMUL R21, R156.reuse, R37 ;  /* 0x000000259c157220 */ /* 0x040fe20000400000 */
[C---:B------:R-:W-:Y:S01]  /*a900*/  FMUL R22, R156.reuse, R153 ;  /* 0x000000999c167220 */ /* 0x040fe20000400000 */
[----:B------:R-:W-:Y:S01]  /*a910*/  FFMA.FTZ R155, R155, 1.4426950216293334961, R12 ;  /* 0x3fb8aa3b9b9b7823 */ /* 0x000fe2000001000c */
[C---:B------:R-:W-:Y:S01]  /*a920*/  FMUL R20, R156.reuse, R36 ;  /* 0x000000249c147220 */ /* 0x040fe20000400000 */
[----:B------:R-:W-:Y:S01]  /*a930*/  FMUL R15, R156, R154 ;  /* 0x0000009a9c0f7220 */ /* 0x000fe20000400000 */
[----:B------:R-:W-:-:S02]  /*a940*/  @P3 IMAD.MOV.U32 R23, RZ, RZ, 0x7f800000 ;  /* 0x7f800000ff173424 */ /* 0x000fc400078e00ff */
[----:B------:R-:W-:Y:S01]  /*a950*/  FMUL R74, R156, R121 ;  /* 0x000000799c4a7220 */ /* 0x000fe20000400000 */
[----:B------:R-:W-:Y:S01]  /*a960*/  FFMA.FTZ R27, R158, R27, -0.24046532809734344482 ;  /* 0xbe763c8b9e1b7423 */ /* 0x000fe2000001001b */
[----:B------:R-:W-:Y:S01]  /*a970*/  FMUL R121, R156, R80 ;  /* 0x000000509c797220 */ /* 0x000fe20000400000 */
[----:B------:R-:W-:Y:S01]  /*a980*/  FADD R80, R28, R155 ;  /* 0x0000009b1c507221 */ /* 0x000fe20000000000 */
[----:B------:R-:W-:Y:S01]  /*a990*/  @P3 FFMA.FTZ R80, R32, R23, +INF ;  /* 0x7f80000020503423 */ /* 0x000fe20000010017 */
[----:B------:R-:W-:Y:S01]  /*a9a0*/  F2FP.BF16.F32.PACK_AB R21, R21, R22 ;  /* 0x000000161515723e */ /* 0x000fe200000010ff */
[----:B------:R-:W-:Y:S01]  /*a9b0*/  FFMA.FTZ R27, R158, R27, 0.28857114911079406738 ;  /* 0x3e93bf999e1b7423 */ /* 0x000fe2000001001b */
[----:B------:R-:W-:Y:S01]  /*a9c0*/  F2FP.BF16.F32.PACK_AB R20, R20, R15 ;  /* 0x0000000f1414723e */ /* 0x000fe200000010ff */
[----:B------:R-:W-:Y:S01]  /*a9d0*/  FMUL R114, R156, R113 ;  /* 0x000000719c727220 */ /* 0x000fe20000400000 */
[----:B------:R-:W-:Y:S01]  /*a9e0*/  F2FP.BF16.F32.PACK_AB R22, R38, R169 ;  /* 0x000000a92616723e */ /* 0x000fe200000010ff */
[C---:B------:R-:W-:Y:S01]  /*a9f0*/  FFMA.FTZ R27, R158.reuse, R27, -0.36067417263984680176 ;  /* 0xbeb8aa499e1b7423 */ /* 0x040fe2000001001b */
[----:B------:R-:W-:Y:S01]  /*aa00*/  F2FP.BF16.F32.PACK_AB R23, R39, R142 ;  /* 0x0000008e2717723e */ /* 0x000fe200000010ff */
[----:B------:R-:W-:Y:S01]  /*aa10*/  BAR.SYNC.DEFER_BLOCKING 0x0 ;  /* 0x0000000000007b1d */ /* 0x000fe20000010000 */
[----:B------:R-:W-:Y:S01]  /*aa20*/  ISETP.GE.U32.AND P2, PT, R33, 0x7f800000, PT ;  /* 0x7f8000002100780c */ /* 0x000fe20003f46070 */
[----:B------:R-:W-:Y:S01]  /*aa30*/  FFMA.FTZ R27, R158, R27, 0.48089820146560668945 ;  /* 0x3ef6384a9e1b7423 */ /* 0x000fe2000001001b */
[C---:B------:R-:W-:Y:S01]  /*aa40*/  FMUL R113, R156.reuse, R112 ;  /* 0x000000709c717220 */ /* 0x040fe20000400000 */
[C---:B------:R-:W-:Y:S01]  /*aa50*/  FMUL R112, R156.reuse, R105 ;  /* 0x000000699c707220 */ /* 0x040fe20000400000 */
[----:B------:R-:W-:Y:S01]  /*aa60*/  FMUL R78, R156, R129 ;  /* 0x000000819c4e7220 */ /* 0x000fe20000400000 */
[----:B------:R-:W-:Y:S01]  /*aa70*/  FFMA.FTZ R27, R158, R27, -0.72134751081466674805 ;  /* 0xbf38aa3b9e1b7423 */ /* 0x000fe2000001001b */
[C---:B------:R-:W-:Y:S01]  /*aa80*/  FMUL R79, R156.reuse, R128 ;  /* 0x000000809c4f7220 */ /* 0x040fe20000400000 */
[C---:B------:R-:W-:Y:S01]  /*aa90*/  FMUL R105, R156.reuse, R104 ;  /* 0x000000689c697220 */ /* 0x040fe20000400000 */
[----:B------:R-:W-:Y:S01]  /*aaa0*/  FMUL R104, R156, R97 ;  /* 0x000000619c687220 */ /* 0x000fe20000400000 */
[----:B------:R-:W-:Y:S01]  /*aab0*/  FMUL R27, R158, R27 ;  /* 0x0000001b9e1b7220 */ /* 0x000fe20000400000 */
[C---:B------:R-:W-:Y:S01]  /*aac0*/  FMUL R128, R156.reuse, R13 ;  /* 0x0000000d9c807220 */ /* 0x040fe20000400000 */
[C---:B------:R-:W-:Y:S01]  /*aad0*/  FMUL R129, R156.reuse, R14 ;  /* 0x0000000e9c817220 */ /* 0x040fe20000400000 */
[----:B------:R-:W-:Y:S01]  /*aae0*/  FMUL R97, R156, R96 ;  /* 0x000000609c617220 */ /* 0x000fe20000400000 */
[----:B------:R-:W-:Y:S01]  /*aaf0*/  FMUL R27, R158, R27 ;  /* 0x0000001b9e1b7220 */ /* 0x000fe20000400000 */
[C---:B------:R-:W-:Y:S01]  /*ab00*/  FMUL R151, R156.reuse, R151 ;  /* 0x000000979c977220 */ /* 0x040fe20000400000 */
[C---:B------:R-:W-:Y:S01]  /*ab10*/  FMUL R24, R156.reuse, R152 ;  /* 0x000000989c187220 */ /* 0x040fe20000400000 */
[C---:B------:R-:W-:Y:S01]  /*ab20*/  FMUL R14, R156.reuse, R41 ;  /* 0x000000299c0e7220 */ /* 0x040fe20000400000 */
[----:B------:R-:W-:Y:S01]  /*ab30*/  FMUL R13, R156, R40 ;  /* 0x000000289c0d7220 */ /* 0x000fe20000400000 */
[----:B------:R-:W-:Y:S01]  /*ab40*/  FFMA.FTZ R158, R158, 1.4426950216293334961, R27 ;  /* 0x3fb8aa3b9e9e7823 */ /* 0x000fe2000001001b */
[----:B------:R-:W-:-:S02]  /*ab50*/  @P2 IMAD.MOV.U32 R12, RZ, RZ, 0x7f800000 ;  /* 0x7f800000ff0c2424 */ /* 0x000fc400078e00ff */
[C---:B------:R-:W-:Y:S01]  /*ab60*/  FMUL R96, R156.reuse, R89 ;  /* 0x000000599c607220 */ /* 0x040fe20000400000 */
[C---:B------:R-:W-:Y:S01]  /*ab70*/  FMUL R89, R156.reuse, R88 ;  /* 0x000000589c597220 */ /* 0x040fe20000400000 */
[----:B------:R-:W-:Y:S01]  /*ab80*/  FMUL R88, R156, R81 ;  /* 0x000000519c587220 */ /* 0x000fe20000400000 */
[----:B------:R-:W-:Y:S01]  /*ab90*/  STSM.16.M88.4 [R4], R20 ;  /* 0x0000001404007844 */ /* 0x000fe20000000200 */
[----:B------:R-:W-:Y:S01]  /*aba0*/  FADD R81, R25, R158 ;  /* 0x0000009e19517221 */ /* 0x000fe20000000000 */
[----:B------:R-:W-:Y:S01]  /*abb0*/  @P2 FFMA.FTZ R81, R33, R12, +INF ;  /* 0x7f80000021512423 */ /* 0x000fe2000001000c */
[----:B------:R-:W-:Y:S01]  /*abc0*/  F2FP.BF16.F32.PACK_AB R24, R24, R13 ;  /* 0x0000000d1818723e */ /* 0x000fe200000010ff */
[----:B------:R-:W-:Y:S01]  /*abd0*/  BAR.SYNC.DEFER_BLOCKING 0x0 ;  /* 0x0000000000007b1d */ /* 0x000fe20000010000 */
[----:B------:R-:W-:Y:S01]  /*abe0*/  F2FP.BF16.F32.PACK_AB R25, R151, R14 ;  /* 0x0000000e9719723e */ /* 0x000fe200000010ff */
[C---:B------:R-:W-:Y:S01]  /*abf0*/  FMUL R53, R156.reuse, R53 ;  /* 0x000000359c357220 */ /* 0x040fe20000400000 */
[----:B------:R-:W-:Y:S01]  /*ac00*/  F2FP.BF16.F32.PACK_AB R26, R131, R42 ;  /* 0x0000002a831a723e */ /* 0x000fe200000010ff */
[C---:B------:R-:W-:Y:S01]  /*ac10*/  FMUL R52, R156.reuse, R52 ;  /* 0x000000349c347220 */ /* 0x040fe20000400000 */
[----:B------:R-:W-:Y:S01]  /*ac20*/  F2FP.BF16.F32.PACK_AB R27, R29, R138 ;  /* 0x0000008a1d1b723e */ /* 0x000fe200000010ff */
[C---:B------:R-:W-:Y:S01]  /*ac30*/  FMUL R30, R156.reuse, R147 ;  /* 0x000000939c1e7220 */ /* 0x040fe20000400000 */
[C---:B------:R-:W-:Y:S01]  /*ac40*/  FMUL R31, R156.reuse, R150 ;  /* 0x000000969c1f7220 */ /* 0x040fe20000400000 */
[C---:B------:R-:W-:Y:S01]  /*ac50*/  FMUL R57, R156.reuse, R57 ;  /* 0x000000399c397220 */ /* 0x040fe20000400000 */
[C---:B------:R-:W-:Y:S01]  /*ac60*/  FMUL R143, R156.reuse, R143 ;  /* 0x0000008f9c8f7220 */ /* 0x040fe20000400000 */
[C---:B------:R-:W-:Y:S01]  /*ac70*/  FMUL R56, R156.reuse, R56 ;  /* 0x000000389c387220 */ /* 0x040fe20000400000 */
[----:B------:R-:W-:Y:S01]  /*ac80*/  F2FP.BF16.F32.PACK_AB R29, R53, R30 ;  /* 0x0000001e351d723e */ /* 0x000fe200000010ff */
[----:B------:R-:W-:Y:S01]  /*ac90*/  FMUL R77, R156, R77 ;  /* 0x0000004d9c4d7220 */ /* 0x000fe20000400000 */
[----:B------:R-:W-:Y:S01]  /*aca0*/  F2FP.BF16.F32.PACK_AB R28, R52, R31 ;  /* 0x0000001f341c723e */ /* 0x000fe200000010ff */
[----:B------:R-:W-:Y:S01]  /*acb0*/  FMUL R85, R156, R85 ;  /* 0x000000559c557220 */ /* 0x000fe20000400000 */
[----:B------:R-:W-:Y:S01]  /*acc0*/  F2FP.BF16.F32.PACK_AB R30, R54, R123 ;  /* 0x0000007b361e723e */ /* 0x000fe200000010ff */
[C---:B------:R-:W-:Y:S01]  /*acd0*/  FMUL R84, R156.reuse, R84 ;  /* 0x000000549c547220 */ /* 0x040fe20000400000 */
[----:B------:R-:W-:Y:S01]  /*ace0*/  F2FP.BF16.F32.PACK_AB R31, R55, R58 ;  /* 0x0000003a371f723e */ /* 0x000fe200000010ff */
[C---:B------:R-:W-:Y:S01]  /*acf0*/  FMUL R93, R156.reuse, R93 ;  /* 0x0000005d9c5d7220 */ /* 0x040fe20000400000 */
[----:B------:R-:W-:Y:S01]  /*ad00*/  FSETP.NEU.AND P1, PT, R33, RZ, PT ;  /* 0x000000ff2100720b */ /* 0x000fe20003f2d000 */
[----:B------:R-:W-:Y:S01]  /*ad10*/  FMUL R92, R156, R92 ;  /* 0x0000005c9c5c7220 */ /* 0x000fe20000400000 */
[----:B------:R-:W-:Y:S01]  /*ad20*/  FSETP.NEU.AND P2, PT, R32, RZ, PT ;  /* 0x000000ff2000720b */ /* 0x000fe20003f4d000 */
[----:B------:R-:W-:Y:S01]  /*ad30*/  FMUL R101, R156, R101 ;  /* 0x000000659c657220 */ /* 0x000fe20000400000 */
[----:B------:R-:W-:Y:S01]  /*ad40*/  F2FP.BF16.F32.PACK_AB R33, R34, R57 ;  /* 0x000000392221723e */ /* 0x000fe200000010ff */
[----:B------:R-:W4:Y:S01]  /*ad50*/  LDS.128 R12, [R0] ;  /* 0x00000000000c7984 */ /* 0x000f220000000c00 */
[----:B------:R-:W-:Y:S01]  /*ad60*/  F2FP.BF16.F32.PACK_AB R32, R143, R56 ;  /* 0x000000388f20723e */ /* 0x000fe200000010ff */
[----:B------:R-:W-:Y:S01]  /*ad70*/  FMUL R100, R156, R100 ;  /* 0x000000649c647220 */ /* 0x000fe20000400000 */
        /* <DEDUP_REMOVED lines=21> */
[----:B------:R-:W5:Y:S01]  /*aed0*/  LDC R82, c[0x0][0x278] ;  /* 0x00009e00ff527b82 */ /* 0x000f620000000800 */
[----:B------:R-:W-:Y:S01]  /*aee0*/  F2FP.BF16.F32.PACK_AB R53, R85, R88 ;  /* 0x000000585535723e */ /* 0x000fe200000010ff */
[----:B------:R-:W-:Y:S01]  /*aef0*/  FMUL R140, R156, R140 ;  /* 0x0000008c9c8c7220 */ /* 0x000fe20000400000 */
[----:B------:R-:W-:Y:S01]  /*af00*/  F2FP.BF16.F32.PACK_AB R54, R86, R83 ;  /* 0x000000535636723e */ /* 0x000fe200000010ff */
[----:B------:R-:W-:Y:S01]  /*af10*/  STSM.16.M88.4 [R4], R24 ;  /* 0x0000001804007844 */ /* 0x000fe20000000200 */
[----:B------:R-:W-:Y:S01]  /*af20*/  F2FP.BF16.F32.PACK_AB R55, R87, R90 ;  /* 0x0000005a5737723e */ /* 0x000fe200000010ff */
[----:B------:R-:W-:Y:S01]  /*af30*/  FMUL R70, R156, R137 ;  /* 0x000000899c467220 */ /* 0x000fe20000400000 */
[----:B------:R-:W-:Y:S01]  /*af40*/  F2FP.BF16.F32.PACK_AB R56, R92, R89 ;  /* 0x000000595c38723e */ /* 0x000fe200000010ff */
[----:B------:R-:W-:Y:S01]  /*af50*/  BAR.SYNC.DEFER_BLOCKING 0x0 ;  /* 0x0000000000007b1d */ /* 0x000fe20000010000 */
[----:B------:R-:W-:Y:S01]  /*af60*/  F2FP.BF16.F32.PACK_AB R57, R93, R96 ;  /* 0x000000605d39723e */ /* 0x000fe200000010ff */
[----:B------:R-:W-:Y:S01]  /*af70*/  FMUL R149, R156, R149 ;  /* 0x000000959c957220 */ /* 0x000fe20000400000 */
[----:B------:R-:W-:Y:S01]  /*af80*/  F2FP.BF16.F32.PACK_AB R58, R94, R65 ;  /* 0x000000415e3a723e */ /* 0x000fe200000010ff */
[C---:B------:R-:W-:Y:S01]  /*af90*/  FMUL R148, R156.reuse, R148 ;  /* 0x000000949c947220 */ /* 0x040fe20000400000 */
[----:B------:R-:W-:Y:S01]  /*afa0*/  F2FP.BF16.F32.PACK_AB R59, R95, R64 ;  /* 0x000000405f3b723e */ /* 0x000fe200000010ff */
[----:B------:R-:W-:Y:S01]  /*afb0*/  FMUL R62, R156, R145 ;  /* 0x000000919c3e7220 */ /* 0x000fe20000400000 */
[----:B------:R-:W-:-:S02]  /*afc0*/  F2FP.BF16.F32.PACK_AB R64, R100, R97 ;  /* 0x000000616440723e */ /* 0x000fc400000010ff */
[----:B------:R-:W-:Y:S02]  /*afd0*/  F2FP.BF16.F32.PACK_AB R65, R101, R104 ;  /* 0x000000686541723e */ /* 0x000fe400000010ff */
[----:B------:R-:W-:Y:S02]  /*afe0*/  F2FP.BF16.F32.PACK_AB R66, R102, R73 ;  /* 0x000000496642723e */ /* 0x000fe400000010ff */
[----:B------:R-:W-:Y:S02]  /*aff0*/  F2FP.BF16.F32.PACK_AB R67, R103, R76 ;  /* 0x0000004c6743723e */ /* 0x000fe400000010ff */
[----:B------:R-:W-:Y:S01]  /*b000*/  F2FP.BF16.F32.PACK_AB R108, R108, R105 ;  /* 0x000000696c6c723e */ /* 0x000fe200000010ff */
[----:B------:R-:W2:Y:S01]  /*b010*/  LDC.64 R76, c[0x0][0x270] ;  /* 0x00009c00ff4c7b82 */ /* 0x000ea20000000a00 */
[----:B------:R-:W-:Y:S02]  /*b020*/  F2FP.BF16.F32.PACK_AB R109, R109, R112 ;  /* 0x000000706d6d723e */ /* 0x000fe400000010ff */
[----:B------:R-:W-:-:S02]  /*b030*/  F2FP.BF16.F32.PACK_AB R110, R110, R69 ;  /* 0x000000456e6e723e */ /* 0x000fc400000010ff */
[----:B------:R-:W-:Y:S02]  /*b040*/  F2FP.BF16.F32.PACK_AB R111, R111, R72 ;  /* 0x000000486f6f723e */ /* 0x000fe400000010ff */
[----:B------:R-:W-:Y:S01]  /*b050*/  F2FP.BF16.F32.PACK_AB R116, R116, R113 ;  /* 0x000000717474723e */ /* 0x000fe200000010ff */
[----:B------:R-:W4:Y:S01]  /*b060*/  LDS.128 R20, [R0] ;  /* 0x0000000000147984 */ /* 0x000f220000000c00 */
[----:B------:R-:W-:Y:S01]  /*b070*/  F2FP.BF16.F32.PACK_AB R117, R117, R114 ;  /* 0x000000727575723e */ /* 0x000fe200000010ff */
[----:B------:R-:W3:Y:S01]  /*b080*/  LDC.64 R104, c[0x0][0x228] ;  /* 0x00008a00ff687b82 */ /* 0x000ee20000000a00 */
[----:B------:R-:W-:-:S07]  /*b090*/  F2FP.BF16.F32.PACK_AB R118, R118, R61 ;  /* 0x0000003d7676723e */ /* 0x000fce00000010ff */
[----:B------:R-:W-:Y:S01]  /*b0a0*/  BAR.SYNC.DEFER_BLOCKING 0x0 ;  /* 0x0000000000007b1d */ /* 0x000fe20000010000 */
[----:B------:R-:W-:Y:S02]  /*b0b0*/  F2FP.BF16.F32.PACK_AB R119, R119, R68 ;  /* 0x000000447777723e */ /* 0x000fe400000010ff */
[----:B------:R-:W-:Y:S02]  /*b0c0*/  F2FP.BF16.F32.PACK_AB R124, R124, R75 ;  /* 0x0000004b7c7c723e */ /* 0x000fe400000010ff */
[----:B------:R-:W-:Y:S02]  /*b0d0*/  F2FP.BF16.F32.PACK_AB R125, R125, R74 ;  /* 0x0000004a7d7d723e */ /* 0x000fe400000010ff */
[----:B------:R-:W-:Y:S02]  /*b0e0*/  F2FP.BF16.F32.PACK_AB R126, R126, R51 ;  /* 0x000000337e7e723e */ /* 0x000fe400000010ff */
[----:B------:R-:W-:Y:S02]  /*b0f0*/  F2FP.BF16.F32.PACK_AB R127, R127, R60 ;  /* 0x0000003c7f7f723e */ /* 0x000fe400000010ff */
[----:B0-----:R-:W-:Y:S01]  /*b100*/  LOP3.LUT R242, R242, 0x3f, RZ, 0xc0, !PT ;  /* 0x0000003ff2f27812 */ /* 0x001fe200078ec0ff */
[----:B--2---:R-:W-:Y:S01]  /*b110*/  IMAD R51, R244, R76, RZ ;  /* 0x0000004cf4337224 */ /* 0x004fe200078e02ff */
[----:B------:R-:W-:-:S02]  /*b120*/  F2FP.BF16.F32.PACK_AB R132, R132, R79 ;  /* 0x0000004f8484723e */ /* 0x000fc400000010ff */
[----:B------:R-:W-:Y:S01]  /*b130*/  F2FP.BF16.F32.PACK_AB R133, R133, R78 ;  /* 0x0000004e8585723e */ /* 0x000fe200000010ff */
[----:B-1----:R-:W-:Y:S01]  /*b140*/  IMAD R240, R240, 0x40, R242 ;  /* 0x00000040f0f07824 */ /* 0x002fe200078e02f2 */
[----:B------:R-:W-:Y:S02]  /*b150*/  F2FP.BF16.F32.PACK_AB R134, R134, R49 ;  /* 0x000000318686723e */ /* 0x000fe400000010ff */
[----:B------:R-:W-:Y:S01]  /*b160*/  F2FP.BF16.F32.PACK_AB R135, R47, R50 ;  /* 0x000000322f87723e */ /* 0x000fe200000010ff */
[----:B------:R-:W-:Y:S01]  /*b170*/  IMAD R60, R240, R77, RZ ;  /* 0x0000004df03c7224 */ /* 0x000fe200078e02ff */
[----:B------:R-:W-:Y:S01]  /*b180*/  F2FP.BF16.F32.PACK_AB R143, R19, R46 ;  /* 0x0000002e138f723e */ /* 0x000fe200000010ff */
[----:B------:R-:W-:Y:S01]  /*b190*/  IMAD.SHL.U32 R47, R51, 0x2, RZ ;  /* 0x00000002332f7824 */ /* 0x000fe200078e00ff */
[----:B------:R-:W-:Y:S01]  /*b1a0*/  F2FP.BF16.F32.PACK_AB R142, R45, R48 ;  /* 0x000000302d8e723e */ /* 0x000fe200000010ff */
[----:B------:R-:W-:Y:S01]  /*b1b0*/  STSM.16.M88.4 [R4], R28 ;  /* 0x0000001c04007844 */ /* 0x000fe20000000200 */
[----:B------:R-:W-:Y:S01]  /*b1c0*/  IMAD.HI R46, R51, 0x2, RZ ;  /* 0x00000002332e7827 */ /* 0x000fe200078e02ff */
[----:B------:R-:W-:Y:S01]  /*b1d0*/  SHF.R.U32.HI R83, RZ, 0x6, R6 ;  /* 0x00000006ff537819 */ /* 0x000fe20000011606 */
[----:B------:R-:W-:Y:S01]  /*b1e0*/  BAR.SYNC.DEFER_BLOCKING 0x0 ;  /* 0x0000000000007b1d */ /* 0x000fe20000010000 */
[----:B------:R-:W-:Y:S01]  /*b1f0*/  F2FP.BF16.F32.PACK_AB R140, R140, R71 ;  /* 0x000000478c8c723e */ /* 0x000fe200000010ff */
[C---:B------:R-:W-:Y:S01]  /*b200*/  IMAD.SHL.U32 R6, R60.reuse, 0x2, RZ ;  /* 0x000000023c067824 */ /* 0x040fe200078e00ff */
[----:B------:R-:W-:Y:S01]  /*b210*/  SGXT.U32 R83, R83, 0x1 ;  /* 0x000000015353781a */ /* 0x000fe20000000000 */
[----:B------:R-:W-:Y:S01]  /*b220*/  IMAD.HI R19, R60, 0x2, RZ ;  /* 0x000000023c137827 */ /* 0x000fe200078e02ff */
[----:B------:R-:W-:-:S02]  /*b230*/  F2FP.BF16.F32.PACK_AB R141, R141, R70 ;  /* 0x000000468d8d723e */ /* 0x000fc400000010ff */
[----:B---3--:R-:W-:Y:S01]  /*b240*/  IADD3 R6, P3, P4, R6, R104, R47 ;  /* 0x0000006806067210 */ /* 0x008fe20007c7e02f */
[----:B-----5:R-:W-:Y:S01]  /*b250*/  IMAD R83, R83, R82, RZ ;  /* 0x0000005253537224 */ /* 0x020fe200078e02ff */
[----:B------:R-:W-:Y:S02]  /*b260*/  F2FP.BF16.F32.PACK_AB R150, R17, R44 ;  /* 0x0000002c1196723e */ /* 0x000fe400000010ff */
[----:B------:R-:W-:Y:S01]  /*b270*/  IADD3.X R19, R19, R105, R46, P3, P4 ;  /* 0x0000006913137210 */ /* 0x000fe20001fe842e */
[----:B------:R-:W-:Y:S01]  /*b280*/  IMAD R69, R82, 0x2, R83 ;  /* 0x0000000252457824 */ /* 0x000fe200078e0253 */
[----:B------:R-:W-:Y:S02]  /*b290*/  F2FP.BF16.F32.PACK_AB R148, R148, R63 ;  /* 0x0000003f9494723e */ /* 0x000fe400000010ff */
[----:B------:R-:W-:Y:S02]  /*b2a0*/  F2FP.BF16.F32.PACK_AB R149, R149, R62 ;  /* 0x0000003e9595723e */ /* 0x000fe400000010ff */
[----:B------:R-:W-:-:S02]  /*b2b0*/  LEA R85, R82, R69, 0x1 ;  /* 0x0000004552557211 */ /* 0x000fc400078e08ff */
[----:B------:R-:W-:Y:S02]  /*b2c0*/  F2FP.BF16.F32.PACK_AB R151, R7, R18 ;  /* 0x000000120797723e */ /* 0x000fe400000010ff */
[-C--:B------:R-:W-:Y:S01]  /*b2d0*/  LEA R60, P3, R83, R6.reuse, 0x1 ;  /* 0x00000006533c7211 */ /* 0x080fe200078608ff */
[C---:B------:R-:W-:Y:S01]  /*b2e0*/  IMAD R87, R82.reuse, 0x2, R85 ;  /* 0x0000000252577824 */ /* 0x040fe200078e0255 */
[-C--:B------:R-:W-:Y:S01]  /*b2f0*/  LEA R62, P4, R69, R6.reuse, 0x1 ;  /* 0x00000006453e7211 */ /* 0x080fe200078808ff */
[----:B------:R-:W0:Y:S01]  /*b300*/  LDS.128 R24, [R0] ;  /* 0x0000000000187984 */ /* 0x000e220000000c00 */
[-C--:B------:R-:W-:Y:S01]  /*b310*/  LEA.HI.X.SX32 R61, R83, R19.reuse, 0x1, P3 ;  /* 0x00000013533d7211 */ /* 0x080fe200018f0eff */
[C---:B------:R-:W-:Y:S01]  /*b320*/  IMAD R89, R82.reuse, 0x2, R87 ;  /* 0x0000000252597824 */ /* 0x040fe200078e0257 */
[----:B------:R-:W-:Y:S01]  /*b330*/  LEA R68, P3, R85, R6, 0x1 ;  /* 0x0000000655447211 */ /* 0x000fe200078608ff */
[----:B------:R-:W-:Y:S01]  /*b340*/  BAR.SYNC.DEFER_BLOCKING 0x0 ;  /* 0x0000000000007b1d */ /* 0x000fe20000010000 */
[-C--:B------:R-:W-:Y:S01]  /*b350*/  LEA.HI.X.SX32 R63, R69, R19.reuse, 0x1, P4 ;  /* 0x00000013453f7211 */ /* 0x080fe200020f0eff */
[----:B------:R-:W-:Y:S01]  /*b360*/  IMAD R91, R82, 0x2, R89 ;  /* 0x00000002525b7824 */ /* 0x000fe200078e0259 */
[----:B------:R-:W-:-:S02]  /*b370*/  LEA.HI.X.SX32 R69, R85, R19, 0x1, P3 ;  /* 0x0000001355457211 */ /* 0x000fc400018f0eff */
[----:B------:R-:W-:Y:S01]  /*b380*/  LEA R70, P3, R87, R6, 0x1 ;  /* 0x0000000657467211 */ /* 0x000fe200078608ff */
[C---:B------:R-:W-:Y:S01]  /*b390*/  IMAD R93, R82.reuse, 0x2, R91 ;  /* 0x00000002525d7824 */ /* 0x040fe200078e025b */
[----:B------:R-:W-:Y:S02]  /*b3a0*/  PRMT R18, R9, 0x7632, R18 ;  /* 0x0000763209127816 */ /* 0x000fe40000000012 */
[----:B------:R-:W-:Y:S01]  /*b3b0*/  LEA.HI.X.SX32 R71, R87, R19, 0x1, P3 ;  /* 0x0000001357477211 */ /* 0x000fe200018f0eff */
[----:B------:R-:W-:Y:S01]  /*b3c0*/  IMAD R95, R82, 0x2, R93 ;  /* 0x00000002525f7824 */ /* 0x000fe200078e025d */
[----:B------:R-:W-:Y:S02]  /*b3d0*/  PRMT R84, R10, 0x7632, R84 ;  /* 0x000076320a547816 */ /* 0x000fe40000000054 */
[----:B------:R-:W-:Y:S02]  /*b3e0*/  PRMT R86, R11, 0x7632, R86 ;  /* 0x000076320b567816 */ /* 0x000fe40000000056 */
[----:B------:R-:W-:-:S02]  /*b3f0*/  LEA R97, R82, R95, 0x1 ;  /* 0x0000005f52617211 */ /* 0x000fc400078e08ff */
[----:B------:R-:W-:Y:S02]  /*b400*/  FSEL R81, R81, -INF , P1 ;  /* 0xff80000051517808 */ /* 0x000fe40000800000 */
[----:B------:R-:W-:Y:S01]  /*b410*/  FSEL R80, R80, -INF , P2 ;  /* 0xff80000050507808 */ /* 0x000fe20001000000 */
[C---:B------:R-:W-:Y:S01]  /*b420*/  IMAD R99, R82.reuse, 0x2, R97 ;  /* 0x0000000252637824 */ /* 0x040fe200078e0261 */
[----:B------:R-:W-:Y:S03]  /*b430*/  STSM.16.M88.4 [R4], R32 ;  /* 0x0000002004007844 */ /* 0x000fe60000000200 */
[----:B------:R-:W-:Y:S02]  /*b440*/  IMAD R101, R82, 0x2, R99 ;  /* 0x0000000252657824 */ /* 0x000fe400078e0263 */
[----:B------:R-:W-:Y:S01]  /*b450*/  FFMA R5, R80, 0.69314718246459960938, R5 ;  /* 0x3f31721850057823 */ /* 0x000fe20000000005 */
[----:B------:R-:W-:Y:S01]  /*b460*/  BAR.SYNC.DEFER_BLOCKING 0x0 ;  /* 0x0000000000007b1d */ /* 0x000fe20000010000 */
[----:B------:R-:W-:-:S04]  /*b470*/  IMAD R103, R82, 0x2, R101 ;  /* 0x0000000252677824 */ /* 0x000fc800078e0265 */
[----:B------:R-:W-:-:S04]  /*b480*/  IMAD R105, R82, 0x2, R103 ;  /* 0x0000000252697824 */ /* 0x000fc800078e0267 */
[----:B------:R-:W-:-:S04]  /*b490*/  IMAD R17, R82, 0x2, R105 ;  /* 0x0000000252117824 */ /* 0x000fc800078e0269 */
[----:B------:R-:W-:-:S04]  /*b4a0*/  IMAD R7, R82, 0x2, R17 ;  /* 0x0000000252077824 */ /* 0x000fc800078e0211 */
[----:B------:R-:W-:-:S04]  /*b4b0*/  IMAD R83, R82, 0x2, R7 ;  /* 0x0000000252537824 */ /* 0x000fc800078e0207 */
[C---:B------:R-:W-:Y:S01]  /*b4c0*/  IMAD R107, R82.reuse, 0x2, R83 ;  /* 0x00000002526b7824 */ /* 0x040fe200078e0253 */
[----:B------:R-:W1:Y:S04]  /*b4d0*/  LDS.128 R28, [R0] ;  /* 0x00000000001c7984 */ /* 0x000e680000000c00 */
[C---:B------:R-:W-:Y:S01]  /*b4e0*/  LEA R85, R82.reuse, R107, 0x1 ;  /* 0x0000006b52557211 */ /* 0x040fe200078e08ff */
[----:B------:R-:W-:Y:S06]  /*b4f0*/  BAR.SYNC.DEFER_BLOCKING 0x0 ;  /* 0x0000000000007b1d */ /* 0x000fec0000010000 */
[----:B------:R-:W-:Y:S02]  /*b500*/  STSM.16.M88.4 [R4], R40 ;  /* 0x0000002804007844 */ /* 0x000fe40000000200 */
[----:B------:R-:W-:Y:S06]  /*b510*/  BAR.SYNC.DEFER_BLOCKING 0x0 ;  /* 0x0000000000007b1d */ /* 0x000fec0000010000 */
[----:B------:R-:W2:Y:S02]  /*b520*/  LDS.128 R32, [R0] ;  /* 0x0000000000207984 */ /* 0x000ea40000000c00 */
[----:B------:R-:W-:Y:S06]  /*b530*/  BAR.SYNC.DEFER_BLOCKING 0x0 ;  /* 0x0000000000007b1d */ /* 0x000fec0000010000 */
[----:B------:R-:W-:Y:S02]  /*b540*/  STSM.16.M88.4 [R4], R36 ;  /* 0x0000002404007844 */ /* 0x000fe40000000200 */
[----:B------:R-:W-:Y:S06]  /*b550*/  BAR.SYNC.DEFER_BLOCKING 0x0 ;  /* 0x0000000000007b1d */ /* 0x000fec0000010000 */
[----:B------:R-:W3:Y:S02]  /*b560*/  LDS.128 R36, [R0] ;  /* 0x0000000000247984 */ /* 0x000ee40000000c00 */
[----:B------:R-:W-:Y:S06]  /*b570*/  BAR.SYNC.DEFER_BLOCKING 0x0 ;  /* 0x0000000000007b1d */ /* 0x000fec0000010000 */
[----:B------:R-:W-:Y:S02]  /*b580*/  STSM.16.M88.4 [R4], R52 ;  /* 0x0000003404007844 */ /* 0x000fe40000000200 */
[----:B------:R-:W-:Y:S06]  /*b590*/  BAR.SYNC.DEFER_BLOCKING 0x0 ;  /* 0x0000000000007b1d */ /* 0x000fec0000010000 */
[----:B------:R-:W5:Y:S02]  /*b5a0*/  LDS.128 R40, [R0] ;  /* 0x0000000000287984 */ /* 0x000f640000000c00 */
[----:B------:R-:W-:Y:S06]  /*b5b0*/  BAR.SYNC.DEFER_BLOCKING 0x0 ;  /* 0x0000000000007b1d */ /* 0x000fec0000010000 */
[----:B------:R-:W-:Y:S02]  /*b5c0*/  STSM.16.M88.4 [R4], R56 ;  /* 0x0000003804007844 */ /* 0x000fe40000000200 */
[----:B------:R-:W-:Y:S06]  /*b5d0*/  BAR.SYNC.DEFER_BLOCKING 0x0 ;  /* 0x0000000000007b1d */ /* 0x000fec0000010000 */
[----:B------:R-:W-:Y:S02]  /*b5e0*/  LDS.128 R52, [R0] ;  /* 0x0000000000347984 */ /* 0x000fe40000000c00 */
[----:B------:R-:W-:Y:S06]  /*b5f0*/  BAR.SYNC.DEFER_BLOCKING 0x0 ;  /* 0x0000000000007b1d */ /* 0x000fec0000010000 */
[----:B------:R-:W-:Y:S02]  /*b600*/  STSM.16.M88.4 [R4], R64 ;  /* 0x0000004004007844 */ /* 0x000fe40000000200 */
[----:B------:R-:W-:Y:S06]  /*b610*/  BAR.SYNC.DEFER_BLOCKING 0x0 ;  /* 0x0000000000007b1d */ /* 0x000fec0000010000 */
[----:B------:R-:W-:Y:S02]  /*b620*/  LDS.128 R56, [R0] ;  /* 0x0000000000387984 */ /* 0x000fe40000000c00 */
[----:B------:R-:W-:Y:S06]  /*b630*/  BAR.SYNC.DEFER_BLOCKING 0x0 ;  /* 0x0000000000007b1d */ /* 0x000fec0000010000 */
[----:B------:R4:W-:Y:S02]  /*b640*/  STSM.16.M88.4 [R4], R108 ;  /* 0x0000006c04007844 */ /* 0x0009e40000000200 */
[----:B------:R-:W-:Y:S01]  /*b650*/  BAR.SYNC.DEFER_BLOCKING 0x0 ;  /* 0x0000000000007b1d */ /* 0x000fe20000010000 */
[----:B----4-:R-:W-:-:S04]  /*b660*/  IMAD R109, R82, 0x2, R85 ;  /* 0x00000002526d7824 */ /* 0x010fc800078e0255 */
[----:B------:R-:W-:-:S04]  /*b670*/  IMAD R111, R82, 0x2, R109 ;  /* 0x00000002526f7824 */ /* 0x000fc800078e026d */
[----:B------:R-:W-:Y:S01]  /*b680*/  IMAD R87, R82, 0x2, R111 ;  /* 0x0000000252577824 */ /* 0x000fe200078e026f */
[----:B------:R-:W4:Y:S01]  /*b690*/  LDS.128 R64, [R0] ;  /* 0x0000000000407984 */ /* 0x000f220000000c00 */
[----:B------:R-:W-:Y:S06]  /*b6a0*/  BAR.SYNC.DEFER_BLOCKING 0x0 ;  /* 0x0000000000007b1d */ /* 0x000fec0000010000 */
[----:B------:R-:W-:Y:S02]  /*b6b0*/  STSM.16.M88.4 [R4], R116 ;  /* 0x0000007404007844 */ /* 0x000fe40000000200 */
[----:B------:R-:W-:Y:S06]  /*b6c0*/  BAR.SYNC.DEFER_BLOCKING 0x0 ;  /* 0x0000000000007b1d */ /* 0x000fec0000010000 */
[----:B------:R-:W4:Y:S02]  /*b6d0*/  LDS.128 R72, [R0] ;  /* 0x0000000000487984 */ /* 0x000f240000000c00 */
        /* <DEDUP_REMOVED lines=13> */
[----:B------:R0:W-:Y:S02]  /*b7b0*/  STSM.16.M88.4 [R4], R148 ;  /* 0x0000009404007844 */ /* 0x0001e40000000200 */
[----:B------:R-:W-:Y:S01]  /*b7c0*/  BAR.SYNC.DEFER_BLOCKING 0x0 ;  /* 0x0000000000007b1d */ /* 0x000fe20000010000 */
[----:B0-----:R-:W-:-:S05]  /*b7d0*/  PRMT R4, R8, 0x7632, R4 ;  /* 0x0000763208047816 */ /* 0x001fca0000000004 */
[----:B------:R0:W-:Y:S04]  /*b7e0*/  STG.E.U16 desc[UR60][R60.64], R8 ;  /* 0x000000083c007986 */ /* 0x0001e8000c10153c */
[----:B------:R1:W-:Y:S04]  /*b7f0*/  STG.E.U16 desc[UR60][R62.64], R9 ;  /* 0x000000093e007986 */ /* 0x0003e8000c10153c */
[----:B------:R2:W-:Y:S01]  /*b800*/  STG.E.U16 desc[UR60][R68.64], R10 ;  /* 0x0000000a44007986 */ /* 0x0005e2000c10153c */
[----:B0-----:R-:W-:-:S03]  /*b810*/  LEA R60, P3, R89, R6, 0x1 ;  /* 0x00000006593c7211 */ /* 0x001fc600078608ff */
[----:B------:R0:W-:Y:S01]  /*b820*/  STG.E.U16 desc[UR60][R70.64], R11 ;  /* 0x0000000b46007986 */ /* 0x0001e2000c10153c */
[-C--:B------:R-:W-:Y:S01]  /*b830*/  LEA.HI.X.SX32 R61, R89, R19.reuse, 0x1, P3 ;  /* 0x00000013593d7211 */ /* 0x080fe200018f0eff */
[C---:B------:R-:W-:Y:S01]  /*b840*/  IMAD R89, R82.reuse, 0x2, R87 ;  /* 0x0000000252597824 */ /* 0x040fe200078e0257 */
[-C--:B------:R-:W-:Y:S02]  /*b850*/  LEA R8, P3, R91, R6.reuse, 0x1 ;  /* 0x000000065b087211 */ /* 0x080fe400078608ff */
[-C--:B-1----:R-:W-:Y:S01]  /*b860*/  LEA R62, P4, R93, R6.reuse, 0x1 ;  /* 0x000000065d3e7211 */ /* 0x082fe200078808ff */
[C---:B------:R-:W-:Y:S01]  /*b870*/  IMAD R113, R82.reuse, 0x2, R89 ;  /* 0x0000000252717824 */ /* 0x040fe200078e0259 */
[-C--:B------:R-:W-:Y:S01]  /*b880*/  LEA.HI.X.SX32 R9, R91, R19.reuse, 0x1, P3 ;  /* 0x000000135b097211 */ /* 0x080fe200018f0eff */
[----:B------:R-:W-:Y:S01]  /*b890*/  STG.E.U16 desc[UR60][R60.64], R4 ;  /* 0x000000043c007986 */ /* 0x000fe2000c10153c */
[-C--:B------:R-:W-:Y:S01]  /*b8a0*/  LEA.HI.X.SX32 R63, R93, R19.reuse, 0x1, P4 ;  /* 0x000000135d3f7211 */ /* 0x080fe200020f0eff */
[C---:B------:R-:W-:Y:S01]  /*b8b0*/  IMAD R91, R82.reuse, 0x2, R113 ;  /* 0x00000002525b7824 */ /* 0x040fe200078e0271 */
[-C--:B--2---:R-:W-:Y:S01]  /*b8c0*/  LEA R68, P3, R95, R6.reuse, 0x1 ;  /* 0x000000065f447211 */ /* 0x084fe200078608ff */
[----:B------:R1:W-:Y:S01]  /*b8d0*/  STG.E.U16 desc[UR60][R8.64], R18 ;  /* 0x0000001208007986 */ /* 0x0003e2000c10153c */
[-C--:B0-----:R-:W-:Y:S01]  /*b8e0*/  LEA R70, P4, R99, R6.reuse, 0x1 ;  /* 0x0000000663467211 */ /* 0x081fe200078808ff */
[C---:B------:R-:W-:Y:S01]  /*b8f0*/  IMAD R93, R82.reuse, 0x2, R91 ;  /* 0x00000002525d7824 */ /* 0x040fe200078e025b */
[-C--:B------:R-:W-:Y:S01]  /*b900*/  LEA.HI.X.SX32 R69, R95, R19.reuse, 0x1, P3 ;  /* 0x000000135f457211 */ /* 0x080fe200018f0eff */
[----:B------:R-:W-:Y:S01]  /*b910*/  STG.E.U16 desc[UR60][R62.64], R84 ;  /* 0x000000543e007986 */ /* 0x000fe2000c10153c */
[----:B------:R-:W-:Y:S01]  /*b920*/  LEA R10, P3, R97, R6, 0x1 ;  /* 0x00000006610a7211 */ /* 0x000fe200078608ff */
[----:B------:R-:W-:Y:S01]  /*b930*/  IMAD R95, R82, 0x2, R93 ;  /* 0x00000002525f7824 */ /* 0x000fe200078e025d */
[-C--:B------:R-:W-:Y:S01]  /*b940*/  LEA.HI.X.SX32 R71, R99, R19.reuse, 0x1, P4 ;  /* 0x0000001363477211 */ /* 0x080fe200020f0eff */
[----:B------:R0:W-:Y:S01]  /*b950*/  STG.E.U16 desc[UR60][R68.64], R86 ;  /* 0x0000005644007986 */ /* 0x0001e2000c10153c */
[----:B------:R-:W-:-:S02]  /*b960*/  LEA.HI.X.SX32 R11, R97, R19, 0x1, P3 ;  /* 0x00000013610b7211 */ /* 0x000fc400018f0eff */
[----:B------:R-:W-:Y:S02]  /*b970*/  LEA R115, R82, R95, 0x1 ;  /* 0x0000005f52737211 */ /* 0x000fe400078e08ff */
[CC--:B-1----:R-:W-:Y:S01]  /*b980*/  LEA R8, P3, R101.reuse, R6.reuse, 0x1 ;  /* 0x0000000665087211 */ /* 0x0c2fe200078608ff */
[----:B------:R1:W-:Y:S01]  /*b990*/  STG.E.U16 desc[UR60][R10.64], R12 ;  /* 0x0000000c0a007986 */ /* 0x0003e2000c10153c */
[----:B------:R-:W-:Y:S01]  /*b9a0*/  PRMT R4, R12, 0x7632, R4 ;  /* 0x000076320c047816 */ /* 0x000fe20000000004 */
[C---:B------:R-:W-:Y:S01]  /*b9b0*/  IMAD R97, R82.reuse, 0x2, R115 ;  /* 0x0000000252617824 */ /* 0x040fe200078e0273 */
[-C--:B------:R-:W-:Y:S01]  /*b9c0*/  LEA.HI.X.SX32 R9, R101, R19.reuse, 0x1, P3 ;  /* 0x0000001365097211 */ /* 0x080fe200018f0eff */
[----:B------:R2:W-:Y:S01]  /*b9d0*/  STG.E.U16 desc[UR60][R70.64], R13 ;  /* 0x0000000d46007986 */ /* 0x0005e2000c10153c */
[----:B------:R-:W-:Y:S01]  /*b9e0*/  LEA R60, P3, R103, R6, 0x1 ;  /* 0x00000006673c7211 */ /* 0x000fe200078608ff */
[C---:B------:R-:W-:Y:S01]  /*b9f0*/  IMAD R99, R82.reuse, 0x2, R97 ;  /* 0x0000000252637824 */ /* 0x040fe200078e0261 */
[----:B------:R-:W-:Y:S01]  /*ba00*/  PRMT R18, R13, 0x7632, R18 ;  /* 0x000076320d127816 */ /* 0x000fe20000000012 */
[----:B------:R3:W-:Y:S01]  /*ba10*/  STG.E.U16 desc[UR60][R8.64], R14 ;  /* 0x0000000e08007986 */ /* 0x0007e2000c10153c */
[----:B------:R-:W-:Y:S01]  /*ba20*/  LEA.HI.X.SX32 R61, R103, R19, 0x1, P3 ;  /* 0x00000013673d7211 */ /* 0x000fe200018f0eff */
[----:B------:R-:W-:Y:S01]  /*ba30*/  IMAD R101, R82, 0x2, R99 ;  /* 0x0000000252657824 */ /* 0x000fe200078e0263 */
[----:B0-----:R-:W-:-:S02]  /*ba40*/  PRMT R68, R14, 0x7632, R68 ;  /* 0x000076320e447816 */ /* 0x001fc40000000044 */
[-C--:B-1----:R-:W-:Y:S01]  /*ba50*/  LEA R10, P3, R105, R6.reuse, 0x1 ;  /* 0x00000006690a7211 */ /* 0x082fe200078608ff */
[C---:B------:R-:W-:Y:S01]  /*ba60*/  IMAD R117, R82.reuse, 0x2, R101 ;  /* 0x0000000252757824 */ /* 0x040fe200078e0265 */
[-C--:B------:R-:W-:Y:S01]  /*ba70*/  LEA R12, P4, R7, R6.reuse, 0x1 ;  /* 0x00000006070c7211 */ /* 0x080fe200078808ff */
[----:B------:R0:W-:Y:S01]  /*ba80*/  STG.E.U16 desc[UR60][R60.64], R15 ;  /* 0x0000000f3c007986 */ /* 0x0001e2000c10153c */
[-C--:B------:R-:W-:Y:S01]  /*ba90*/  LEA.HI.X.SX32 R11, R105, R19.reuse, 0x1, P3 ;  /* 0x00000013690b7211 */ /* 0x080fe200018f0eff */
[C---:B------:R-:W-:Y:S01]  /*baa0*/  IMAD R69, R82.reuse, 0x2, R117 ;  /* 0x0000000252457824 */ /* 0x040fe200078e0275 */
[-C--:B--2---:R-:W-:Y:S02]  /*bab0*/  LEA.HI.X.SX32 R13, R7, R19.reuse, 0x1, P4 ;  /* 0x00000013070d7211 */ /* 0x084fe400020f0eff */
[-C--:B---3--:R-:W-:Y:S01]  /*bac0*/  LEA R8, P3, R17, R6.reuse, 0x1 ;  /* 0x0000000611087211 */ /* 0x088fe200078608ff */
[C---:B------:R-:W-:Y:S01]  /*bad0*/  IMAD R103, R82.reuse, 0x2, R69 ;  /* 0x0000000252677824 */ /* 0x040fe200078e0245 */
[----:B------:R-:W-:Y:S01]  /*bae0*/  PRMT R70, R15, 0x7632, R70 ;  /* 0x000076320f467816 */ /* 0x000fe20000000046 */
[----:B------:R1:W-:Y:S01]  /*baf0*/  STG.E.U16 desc[UR60][R10.64], R4 ;  /* 0x000000040a007986 */ /* 0x0003e2000c10153c */
[----:B------:R-:W-:Y:S01]  /*bb00*/  LEA.HI.X.SX32 R9, R17, R19, 0x1, P3 ;  /* 0x0000001311097211 */ /* 0x000fe200018f0eff */
[----:B------:R-:W-:Y:S01]  /*bb10*/  IMAD R71, R82, 0x2, R103 ;  /* 0x0000000252477824 */ /* 0x000fe200078e0267 */
[----:B------:R-:W-:-:S02]  /*bb20*/  LEA R62, P3, R83, R6, 0x1 ;  /* 0x00000006533e7211 */ /* 0x000fc400078608ff */
[-C--:B0-----:R-:W-:Y:S01]  /*bb30*/  LEA R60, P4, R85, R6.reuse, 0x1 ;  /* 0x00000006553c7211 */ /* 0x081fe200078808ff */
[C---:B------:R-:W-:Y:S01]  /*bb40*/  IMAD R105, R82.reuse, 0x2, R71 ;  /* 0x0000000252697824 */ /* 0x040fe200078e0247 */
[----:B------:R-:W-:Y:S01]  /*bb50*/  LEA.HI.X.SX32 R63, R83, R19, 0x1, P3 ;  /* 0x00000013533f7211 */ /* 0x000fe200018f0eff */
[----:B------:R0:W-:Y:S01]  /*bb60*/  STG.E.U16 desc[UR60][R8.64], R18 ;  /* 0x0000001208007986 */ /* 0x0001e2000c10153c */
[C---:B------:R-:W-:Y:S02]  /*bb70*/  LEA R14, P3, R107.reuse, R6, 0x1 ;  /* 0x000000066b0e7211 */ /* 0x040fe400078608ff */
[C---:B------:R-:W-:Y:S01]  /*bb80*/  LEA R17, R82.reuse, R105, 0x1 ;  /* 0x0000006952117211 */ /* 0x040fe200078e08ff */
[----:B------:R2:W-:Y:S01]  /*bb90*/  STG.E.U16 desc[UR60][R12.64], R68 ;  /* 0x000000440c007986 */ /* 0x0005e2000c10153c */
[-C--:B------:R-:W-:Y:S02]  /*bba0*/  LEA.HI.X.SX32 R15, R107, R19.reuse, 0x1, P3 ;  /* 0x000000136b0f7211 */ /* 0x080fe400018f0eff */
[----:B------:R-:W-:Y:S01]  /*bbb0*/  LEA.HI.X.SX32 R61, R85, R19, 0x1, P4 ;  /* 0x00000013553d7211 */ /* 0x000fe200020f0eff */
[----:B------:R-:W-:Y:S01]  /*bbc0*/  IMAD R7, R82, 0x2, R17 ;  /* 0x0000000252077824 */ /* 0x000fe200078e0211 */
[----:B------:R-:W-:Y:S01]  /*bbd0*/  STG.E.U16 desc[UR60][R62.64], R70 ;  /* 0x000000463e007986 */ /* 0x000fe2000c10153c */
[----:B-1----:R-:W-:-:S02]  /*bbe0*/  PRMT R4, R20, 0x7632, R4 ;  /* 0x0000763214047816 */ /* 0x002fc40000000004 */
[C---:B------:R-:W-:Y:S01]  /*bbf0*/  IMAD R83, R82.reuse, 0x2, R7 ;  /* 0x0000000252537824 */ /* 0x040fe200078e0207 */
[-C--:B0-----:R-:W-:Y:S01]  /*bc00*/  LEA R8, P3, R109, R6.reuse, 0x1 ;  /* 0x000000066d087211 */ /* 0x081fe200078608ff */
[----:B------:R0:W-:Y:S01]  /*bc10*/  STG.E.U16 desc[UR60][R14.64], R20 ;  /* 0x000000140e007986 */ /* 0x0001e2000c10153c */
[----:B------:R-:W-:Y:S01]  /*bc20*/  PRMT R18, R21, 0x7632, R18 ;  /* 0x0000763215127816 */ /* 0x000fe20000000012 */
[C---:B------:R-:W-:Y:S01]  /*bc30*/  IMAD R119, R82.reuse, 0x2, R83 ;  /* 0x0000000252777824 */ /* 0x040fe200078e0253 */
[-C--:B------:R-:W-:Y:S01]  /*bc40*/  LEA.HI.X.SX32 R9, R109, R19.reuse, 0x1, P3 ;  /* 0x000000136d097211 */ /* 0x080fe200018f0eff */
[----:B------:R1:W-:Y:S01]  /*bc50*/  STG.E.U16 desc[UR60][R60.64], R21 ;  /* 0x000000153c007986 */ /* 0x0003e2000c10153c */
[CC--:B------:R-:W-:Y:S01]  /*bc60*/  LEA R10, P3, R111.reuse, R6.reuse, 0x1 ;  /* 0x000000066f0a7211 */ /* 0x0c0fe200078608ff */
[C---:B------:R-:W-:Y:S02]  /*bc70*/  IMAD R107, R82.reuse, 0x2, R119 ;  /* 0x00000002526b7824 */ /* 0x040fe400078e0277 */
[----:B------:R3:W-:Y:S01]  /*bc80*/  STG.E.U16 desc[UR60][R8.64], R22 ;  /* 0x0000001608007986 */ /* 0x0007e2000c10153c */
[----:B------:R-:W-:Y:S01]  /*bc90*/  LEA.HI.X.SX32 R11, R111, R19, 0x1, P3 ;  /* 0x000000136f0b7211 */ /* 0x000fe200018f0eff */
[----:B------:R-:W-:Y:S01]  /*bca0*/  IMAD R85, R82, 0x2, R107 ;  /* 0x0000000252557824 */ /* 0x000fe200078e026b */
[----:B--2---:R-:W-:-:S02]  /*bcb0*/  LEA R12, P3, R87, R6, 0x1 ;  /* 0x00000006570c7211 */ /* 0x004fc400078608ff */
[-C--:B0-----:R-:W-:Y:S01]  /*bcc0*/  LEA R14, P4, R113, R6.reuse, 0x1 ;  /* 0x00000006710e7211 */ /* 0x081fe200078808ff */
[C---:B------:R-:W-:Y:S01]  /*bcd0*/  IMAD R109, R82.reuse, 0x2, R85 ;  /* 0x00000002526d7824 */ /* 0x040fe200078e0255 */
[-C--:B------:R-:W-:Y:S01]  /*bce0*/  LEA.HI.X.SX32 R13, R87, R19.reuse, 0x1, P3 ;  /* 0x00000013570d7211 */ /* 0x080fe200018f0eff */
[----:B------:R0:W-:Y:S01]  /*bcf0*/  STG.E.U16 desc[UR60][R10.64], R23 ;  /* 0x000000170a007986 */ /* 0x0001e2000c10153c */
[----:B------:R-:W-:Y:S01]  /*bd00*/  LEA.HI.X.SX32 R15, R113, R19, 0x1, P4 ;  /* 0x00000013710f7211 */ /* 0x000fe200020f0eff */
[----:B------:R-:W-:Y:S01]  /*bd10*/  IMAD R121, R82, 0x2, R109 ;  /* 0x0000000252797824 */ /* 0x000fe200078e026d */
[----:B-1----:R-:W-:Y:S01]  /*bd20*/  PRMT R61, R22, 0x7632, R61 ;  /* 0x00007632163d7816 */ /* 0x002fe2000000003d */
[----:B------:R1:W-:Y:S01]  /*bd30*/  STG.E.U16 desc[UR60][R12.64], R4 ;  /* 0x000000040c007986 */ /* 0x0003e2000c10153c */
[-C--:B---3--:R-:W-:Y:S01]  /*bd40*/  LEA R8, P3, R89, R6.reuse, 0x1 ;  /* 0x0000000659087211 */ /* 0x088fe200078608ff */
[----:B------:R-:W-:Y:S01]  /*bd50*/  IMAD R63, R82, 0x2, R121 ;  /* 0x00000002523f7824 */ /* 0x000fe200078e0279 */
[----:B------:R-:W-:-:S02]  /*bd60*/  LEA R22, P4, R95, R6, 0x1 ;  /* 0x000000065f167211 */ /* 0x000fc400078808ff */
[----:B------:R-:W-:Y:S02]  /*bd70*/  LEA.HI.X.SX32 R9, R89, R19, 0x1, P3 ;  /* 0x0000001359097211 */ /* 0x000fe400018f0eff */
[C---:B------:R-:W-:Y:S02]  /*bd80*/  LEA R111, R82.reuse, R63, 0x1 ;  /* 0x0000003f526f7211 */ /* 0x040fe400078e08ff */
[-C--:B------:R-:W-:Y:S01]  /*bd90*/  LEA R20, P3, R91, R6.reuse, 0x1 ;  /* 0x000000065b147211 */ /* 0x080fe200078608ff */
[----:B------:R2:W-:Y:S01]  /*bda0*/  STG.E.U16 desc[UR60][R8.64], R18 ;  /* 0x0000001208007986 */ /* 0x0005e2000c10153c */
[----:B------:R-:W-:Y:S01]  /*bdb0*/  PRMT R60, R23, 0x7632, R60 ;  /* 0x00007632173c7816 */ /* 0x000fe2000000003c */
[C---:B------:R-:W-:Y:S01]  /*bdc0*/  IMAD R87, R82.reuse, 0x2, R111 ;  /* 0x0000000252577824 */ /* 0x040fe200078e026f */
[-C--:B------:R-:W-:Y:S01]  /*bdd0*/  LEA.HI.X.SX32 R21, R91, R19.reuse, 0x1, P3 ;  /* 0x000000135b157211 */ /* 0x080fe200018f0eff */
[----:B------:R3:W-:Y:S01]  /*bde0*/  STG.E.U16 desc[UR60][R14.64], R61 ;  /* 0x0000003d0e007986 */ /* 0x0007e2000c10153c */
[----:B0-----:R-:W-:Y:S01]  /*bdf0*/  LEA R10, P3, R93, R6, 0x1 ;  /* 0x000000065d0a7211 */ /* 0x001fe200078608ff */
[C---:B------:R-:W-:Y:S01]  /*be00*/  IMAD R123, R82.reuse, 0x2, R87 ;  /* 0x00000002527b7824 */ /* 0x040fe200078e0257 */
[-C--:B------:R-:W-:Y:S01]  /*be10*/  LEA.HI.X.SX32 R23, R95, R19.reuse, 0x1, P4 ;  /* 0x000000135f177211 */ /* 0x080fe200020f0eff */
[----:B------:R-:W-:Y:S01]  /*be20*/  STG.E.U16 desc[UR60][R20.64], R60 ;  /* 0x0000003c14007986 */ /* 0x000fe2000c10153c */
[----:B------:R-:W-:Y:S01]  /*be30*/  LEA.HI.X.SX32 R11, R93, R19, 0x1, P3 ;  /* 0x000000135d0b7211 */ /* 0x000fe200018f0eff */
[----:B------:R-:W-:Y:S01]  /*be40*/  IMAD R89, R82, 0x2, R123 ;  /* 0x0000000252597824 */ /* 0x000fe200078e027b */
[----:B-1----:R-:W-:-:S02]  /*be50*/  PRMT R4, R24, 0x7632, R4 ;  /* 0x0000763218047816 */ /* 0x002fc40000000004 */
[-C--:B--2---:R-:W-:Y:S01]  /*be60*/  LEA R8, P3, R115, R6.reuse, 0x1 ;  /* 0x0000000673087211 */ /* 0x084fe200078608ff */
[C---:B------:R-:W-:Y:S01]  /*be70*/  IMAD R113, R82.reuse, 0x2, R89 ;  /* 0x0000000252717824 */ /* 0x040fe200078e0259 */
[----:B------:R0:W-:Y:S01]  /*be80*/  STG.E.U16 desc[UR60][R10.64], R24 ;  /* 0x000000180a007986 */ /* 0x0001e2000c10153c */
[-C--:B---3--:R-:W-:Y:S02]  /*be90*/  LEA R14, P4, R117, R6.reuse, 0x1 ;  /* 0x00000006750e7211 */ /* 0x088fe400078808ff */
[C---:B------:R-:W-:Y:S01]  /*bea0*/  IMAD R91, R82.reuse, 0x2, R113 ;  /* 0x00000002525b7824 */ /* 0x040fe200078e0271 */
[-C--:B------:R-:W-:Y:S01]  /*beb0*/  LEA.HI.X.SX32 R9, R115, R19.reuse, 0x1, P3 ;  /* 0x0000001373097211 */ /* 0x080fe200018f0eff */
[----:B------:R1:W-:Y:S01]  /*bec0*/  STG.E.U16 desc[UR60][R22.64], R25 ;  /* 0x0000001916007986 */ /* 0x0003e2000c10153c */
[-C--:B------:R-:W-:Y:S01]  /*bed0*/  LEA R12, P3, R97, R6.reuse, 0x1 ;  /* 0x00000006610c7211 */ /* 0x080fe200078608ff */
[C---:B------:R-:W-:Y:S01]  /*bee0*/  IMAD R125, R82.reuse, 0x2, R91 ;  /* 0x00000002527d7824 */ /* 0x040fe200078e025b */
[-C--:B------:R-:W-:Y:S01]  /*bef0*/  LEA.HI.X.SX32 R15, R117, R19.reuse, 0x1, P4 ;  /* 0x00000013750f7211 */ /* 0x080fe200020f0eff */
[----:B------:R2:W-:Y:S01]  /*bf00*/  STG.E.U16 desc[UR60][R8.64], R26 ;  /* 0x0000001a08007986 */ /* 0x0005e2000c10153c */
[----:B------:R-:W-:Y:S01]  /*bf10*/  LEA.HI.X.SX32 R13, R97, R19, 0x1, P3 ;  /* 0x00000013610d7211 */ /* 0x000fe200018f0eff */
[----:B------:R-:W-:Y:S01]  /*bf20*/  IMAD R127, R82, 0x2, R125 ;  /* 0x00000002527f7824 */ /* 0x000fe200078e027d */
[----:B0-----:R-:W-:-:S02]  /*bf30*/  LEA R10, P3, R99, R6, 0x1 ;  /* 0x00000006630a7211 */ /* 0x001fc400078608ff */
[----:B------:R-:W-:Y:S01]  /*bf40*/  PRMT R18, R25, 0x7632, R18 ;  /* 0x0000763219127816 */ /* 0x000fe20000000012 */
[----:B------:R-:W-:Y:S01]  /*bf50*/  IMAD R129, R82, 0x2, R127 ;  /* 0x0000000252817824 */ /* 0x000fe200078e027f */
[----:B------:R-:W-:Y:S01]  /*bf60*/  LEA.HI.X.SX32 R11, R99, R19, 0x1, P3 ;  /* 0x00000013630b7211 */ /* 0x000fe200018f0eff */
[----:B------:R0:W-:Y:S01]  /*bf70*/  STG.E.U16 desc[UR60][R12.64], R27 ;  /* 0x0000001b0c007986 */ /* 0x0001e2000c10153c */
[----:B-1----:R-:W-:Y:S02]  /*bf80*/  PRMT R23, R26, 0x7632, R23 ;  /* 0x000076321a177816 */ /* 0x002fe40000000017 */
[C---:B------:R-:W-:Y:S01]  /*bf90*/  LEA R115, R82.reuse, R129, 0x1 ;  /* 0x0000008152737211 */ /* 0x040fe200078e08ff */
[----:B------:R1:W-:Y:S01]  /*bfa0*/  STG.E.U16 desc[UR60][R10.64], R4 ;  /* 0x000000040a007986 */ /* 0x0003e2000c10153c */
[----:B--2---:R-:W-:Y:S02]  /*bfb0*/  LEA R8, P3, R101, R6, 0x1 ;  /* 0x0000000665087211 */ /* 0x004fe400078608ff */
[----:B------:R-:W-:Y:S01]  /*bfc0*/  PRMT R22, R27, 0x7632, R22 ;  /* 0x000076321b167816 */ /* 0x000fe20000000016 */
[----:B------:R-:W-:Y:S01]  /*bfd0*/  IMAD R131, R82, 0x2, R115 ;  /* 0x0000000252837824 */ /* 0x000fe200078e0273 */
[----:B------:R-:W-:-:S02]  /*bfe0*/  LEA.HI.X.SX32 R9, R101, R19, 0x1, P3 ;  /* 0x0000001365097211 */ /* 0x000fc400018f0eff */
[CC--:B------:R-:W-:Y:S01]  /*bff0*/  LEA R20, P3, R69.reuse, R6.reuse, 0x1 ;  /* 0x0000000645147211 */ /* 0x0c0fe200078608ff */
[C---:B------:R-:W-:Y:S02]  /*c000*/  IMAD R133, R82.reuse, 0x2, R131 ;  /* 0x0000000252857824 */ /* 0x040fe400078e0283 */
[----:B------:R2:W-:Y:S01]  /*c010*/  STG.E.U16 desc[UR60][R8.64], R18 ;  /* 0x0000001208007986 */ /* 0x0005e2000c10153c */
[-C--:B------:R-:W-:Y:S01]  /*c020*/  LEA.HI.X.SX32 R21, R69, R19.reuse, 0x1, P3 ;  /* 0x0000001345157211 */ /* 0x080fe200018f0eff */
[C---:B------:R-:W-:Y:S01]  /*c030*/  IMAD R135, R82.reuse, 0x2, R133 ;  /* 0x0000000252877824 */ /* 0x040fe200078e0285 */
[-C--:B0-----:R-:W-:Y:S01]  /*c040*/  LEA R12, P3, R103, R6.reuse, 0x1 ;  /* 0x00000006670c7211 */ /* 0x081fe200078608ff */
[----:B------:R-:W-:Y:S01]  /*c050*/  STG.E.U16 desc[UR60][R14.64], R23 ;  /* 0x000000170e007986 */ /* 0x000fe2000c10153c */
[-C--:B-1----:R-:W-:Y:S01]  /*c060*/  LEA R10, P4, R71, R6.reuse, 0x1 ;  /* 0x00000006470a7211 */ /* 0x082fe200078808ff */
[C---:B------:R-:W-:Y:S01]  /*c070*/  IMAD R137, R82.reuse, 0x2, R135 ;  /* 0x0000000252897824 */ /* 0x040fe200078e0287 */
[-C--:B------:R-:W-:Y:S01]  /*c080*/  LEA.HI.X.SX32 R13, R103, R19.reuse, 0x1, P3 ;  /* 0x00000013670d7211 */ /* 0x080fe200018f0eff */
[----:B------:R0:W-:Y:S01]  /*c090*/  STG.E.U16 desc[UR60][R20.64], R22 ;  /* 0x0000001614007986 */ /* 0x0001e2000c10153c */
[-C--:B------:R-:W-:Y:S01]  /*c0a0*/  LEA.HI.X.SX32 R11, R71, R19.reuse, 0x1, P4 ;  /* 0x00000013470b7211 */ /* 0x080fe200020f0eff */
[C---:B------:R-:W-:Y:S01]  /*c0b0*/  IMAD R139, R82.reuse, 0x2, R137 ;  /* 0x00000002528b7824 */ /* 0x040fe200078e0289 */
[-C--:B------:R-:W-:Y:S01]  /*c0c0*/  LEA R26, P4, R7, R6.reuse, 0x1 ;  /* 0x00000006071a7211 */ /* 0x080fe200078808ff */
[----:B------:R1:W-:Y:S01]  /*c0d0*/  STG.E.U16 desc[UR60][R12.64], R28 ;  /* 0x0000001c0c007986 */ /* 0x0003e2000c10153c */
[-C--:B--2---:R-:W-:Y:S01]  /*c0e0*/  LEA R8, P3, R105, R6.reuse, 0x1 ;  /* 0x0000000669087211 */ /* 0x084fe200078608ff */
[C---:B------:R-:W-:Y:S01]  /*c0f0*/  IMAD R141, R82.reuse, 0x2, R139 ;  /* 0x00000002528d7824 */ /* 0x040fe200078e028b */
[-C--:B------:R-:W-:Y:S01]  /*c100*/  LEA.HI.X.SX32 R27, R7, R19.reuse, 0x1, P4 ;  /* 0x00000013071b7211 */ /* 0x080fe200020f0eff */
[----:B------:R-:W-:Y:S01]  /*c110*/  STG.E.U16 desc[UR60][R10.64], R29 ;  /* 0x0000001d0a007986 */ /* 0x000fe2000c10153c */
[----:B------:R-:W-:Y:S01]  /*c120*/  LEA.HI.X.SX32 R9, R105, R19, 0x1, P3 ;  /* 0x0000001369097211 */ /* 0x000fe200018f0eff */
[----:B------:R-:W-:Y:S01]  /*c130*/  IMAD R117, R82, 0x2, R141 ;  /* 0x0000000252757824 */ /* 0x000fe200078e028d */
[----:B------:R-:W-:-:S02]  /*c140*/  LEA R24, P3, R17, R6, 0x1 ;  /* 0x0000000611187211 */ /* 0x000fc400078608ff */
[-C--:B0-----:R-:W-:Y:S01]  /*c150*/  LEA R20, P4, R119, R6.reuse, 0x1 ;  /* 0x0000000677147211 */ /* 0x081fe200078808ff */
[C---:B------:R-:W-:Y:S01]  /*c160*/  IMAD R143, R82.reuse, 0x2, R117 ;  /* 0x00000002528f7824 */ /* 0x040fe200078e0275 */
[----:B------:R-:W-:Y:S01]  /*c170*/  LEA.HI.X.SX32 R25, R17, R19, 0x1, P3 ;  /* 0x0000001311197211 */ /* 0x000fe200018f0eff */
[----:B------:R-:W-:Y:S01]  /*c180*/  STG.E.U16 desc[UR60][R8.64], R30 ;  /* 0x0000001e08007986 */ /* 0x000fe2000c10153c */
[CC--:B------:R-:W-:Y:S02]  /*c190*/  LEA R14, P3, R83.reuse, R6.reuse, 0x1 ;  /* 0x00000006530e7211 */ /* 0x0c0fe400078608ff */
[----:B------:R-:W-:Y:S01]  /*c1a0*/  LEA R145, R82, R143, 0x1 ;  /* 0x0000008f52917211 */ /* 0x000fe200078e08ff */
[----:B------:R0:W-:Y:S01]  /*c1b0*/  STG.E.U16 desc[UR60][R24.64], R31 ;  /* 0x0000001f18007986 */ /* 0x0001e2000c10153c */
[----:B------:R-:W-:Y:S02]  /*c1c0*/  LEA.HI.X.SX32 R15, R83, R19, 0x1, P3 ;  /* 0x00000013530f7211 */ /* 0x000fe400018f0eff */
[----:B-1----:R-:W-:Y:S01]  /*c1d0*/  PRMT R28, R28, 0x7632, R28 ;  /* 0x000076321c1c7816 */ /* 0x002fe2000000001c */
[----:B------:R-:W-:Y:S01]  /*c1e0*/  IMAD R147, R82, 0x2, R145 ;  /* 0x0000000252937824 */ /* 0x000fe200078e0291 */
[----:B------:R-:W-:-:S02]  /*c1f0*/  LEA R22, P5, R107, R6, 0x1 ;  /* 0x000000066b167211 */ /* 0x000fc400078a08ff */
[-C--:B------:R-:W-:Y:S01]  /*c200*/  LEA.HI.X.SX32 R21, R119, R19.reuse, 0x1, P4 ;  /* 0x0000001377157211 */ /* 0x080fe200020f0eff */
[C---:B------:R-:W-:Y:S01]  /*c210*/  IMAD R149, R82.reuse, 0x2, R147 ;  /* 0x0000000252957824 */ /* 0x040fe200078e0293 */
[----:B------:R1:W-:Y:S01]  /*c220*/  STG.E.U16 desc[UR60][R26.64], R28 ;  /* 0x0000001c1a007986 */ /* 0x0003e2000c10153c */
[-C--:B------:R-:W-:Y:S02]  /*c230*/  LEA.HI.X.SX32 R23, R107, R19.reuse, 0x1, P5 ;  /* 0x000000136b177211 */ /* 0x080fe400028f0eff */
[C---:B------:R-:W-:Y:S01]  /*c240*/  IMAD R151, R82.reuse, 0x2, R149 ;  /* 0x0000000252977824 */ /* 0x040fe200078e0295 */
[-C--:B0-----:R-:W-:Y:S02]  /*c250*/  LEA R24, P3, R85, R6.reuse, 0x1 ;  /* 0x0000000655187211 */ /* 0x081fe400078608ff */
[----:B------:R-:W-:Y:S01]  /*c260*/  LEA R60, P5, R121, R6, 0x1 ;  /* 0x00000006793c7211 */ /* 0x000fe200078a08ff */
[----:B------:R-:W-:Y:S01]  /*c270*/  IMAD R153, R82, 0x2, R151 ;  /* 0x0000000252997824 */ /* 0x000fe200078e0297 */
[----:B------:R-:W-:-:S02]  /*c280*/  LEA.HI.X.SX32 R25, R85, R19, 0x1, P3 ;  /* 0x0000001355197211 */ /* 0x000fc400018f0eff */
[-C--:B------:R-:W-:Y:S01]  /*c290*/  LEA.HI.X.SX32 R61, R121, R19.reuse, 0x1, P5 ;  /* 0x00000013793d7211 */ /* 0x080fe200028f0eff */
[C---:B------:R-:W-:Y:S01]  /*c2a0*/  IMAD R17, R82.reuse, 0x2, R153 ;  /* 0x0000000252117824 */ /* 0x040fe200078e0299 */
[-C--:B-1----:R-:W-:Y:S02]  /*c2b0*/  LEA R26, P4, R109, R6.reuse, 0x1 ;  /* 0x000000066d1a7211 */ /* 0x082fe400078808ff */
[-C--:B------:R-:W-:Y:S01]  /*c2c0*/  LEA R62, P3, R63, R6.reuse, 0x1 ;  /* 0x000000063f3e7211 */ /* 0x080fe200078608ff */
[C---:B------:R-:W-:Y:S01]  /*c2d0*/  IMAD R7, R82.reuse, 0x2, R17 ;  /* 0x0000000252077824 */ /* 0x040fe200078e0211 */
[----:B------:R-:W-:Y:S02]  /*c2e0*/  LEA.HI.X.SX32 R27, R109, R19, 0x1, P4 ;  /* 0x000000136d1b7211 */ /* 0x000fe400020f0eff */
[-C--:B------:R-:W-:Y:S01]  /*c2f0*/  LEA R68, P4, R111, R6.reuse, 0x1 ;  /* 0x000000066f447211 */ /* 0x080fe200078808ff */
[----:B------:R-:W-:Y:S01]  /*c300*/  IMAD R11, R82, 0x2, R7 ;  /* 0x00000002520b7824 */ /* 0x000fe200078e0207 */
[----:B------:R-:W-:-:S02]  /*c310*/  LEA R70, P5, R87, R6, 0x1 ;  /* 0x0000000657467211 */ /* 0x000fc400078a08ff */
[-C--:B------:R-:W-:Y:S01]  /*c320*/  LEA.HI.X.SX32 R69, R111, R19.reuse, 0x1, P4 ;  /* 0x000000136f457211 */ /* 0x080fe200020f0eff */
[C---:B------:R-:W-:Y:S01]  /*c330*/  IMAD R9, R82.reuse, 0x2, R11 ;  /* 0x0000000252097824 */ /* 0x040fe200078e020b */
[-C--:B------:R-:W-:Y:S02]  /*c340*/  LEA R86, P4, R89, R6.reuse, 0x1 ;  /* 0x0000000659567211 */ /* 0x080fe400078808ff */
[----:B------:R-:W-:Y:S02]  /*c350*/  LEA.HI.X.SX32 R63, R63, R19, 0x1, P3 ;  /* 0x000000133f3f7211 */ /* 0x000fe400018f0eff */
[C---:B------:R-:W-:Y:S02]  /*c360*/  LEA R13, R82.reuse, R9, 0x1 ;  /* 0x00000009520d7211 */ /* 0x040fe400078e08ff */
[----:B------:R-:W-:Y:S02]  /*c370*/  LEA.HI.X.SX32 R71, R87, R19, 0x1, P5 ;  /* 0x0000001357477211 */ /* 0x000fe400028f0eff */
[-C--:B------:R-:W-:Y:S01]  /*c380*/  LEA R84, P3, R123, R6.reuse, 0x1 ;  /* 0x000000067b547211 */ /* 0x080fe200078608ff */
[----:B------:R-:W-:Y:S01]  /*c390*/  IMAD R83, R82, 0x2, R13 ;  /* 0x0000000252537824 */ /* 0x000fe200078e020d */
[----:B------:R-:W-:-:S02]  /*c3a0*/  LEA R88, P5, R113, R6, 0x1 ;  /* 0x0000000671587211 */ /* 0x000fc400078a08ff */
[-C--:B------:R-:W-:Y:S01]  /*c3b0*/  LEA.HI.X.SX32 R87, R89, R19.reuse, 0x1, P4 ;  /* 0x0000001359577211 */ /* 0x080fe200020f0eff */
[C---:B------:R-:W-:Y:S01]  /*c3c0*/  IMAD R155, R82.reuse, 0x2, R83 ;  /* 0x00000002529b7824 */ /* 0x040fe200078e0253 */
[-C--:B------:R-:W-:Y:S02]  /*c3d0*/  LEA R92, P4, R125, R6.reuse, 0x1 ;  /* 0x000000067d5c7211 */ /* 0x080fe400078808ff */
[-C--:B------:R-:W-:Y:S01]  /*c3e0*/  LEA.HI.X.SX32 R85, R123, R19.reuse, 0x1, P3 ;  /* 0x000000137b557211 */ /* 0x080fe200018f0eff */
        /* <DEDUP_REMOVED lines=50> */
[-C--:B------:R-:W-:Y:S02]  /*c710*/  LEA.HI.X.SX32 R123, R151, R19.reuse, 0x1, P4 ;  /* 0x00000013977b7211 */ /* 0x080fe400020f0eff */
[-C--:B------:R-:W-:Y:S02]  /*c720*/  LEA R128, P4, R7, R6.reuse, 0x1 ;  /* 0x0000000607807211 */ /* 0x080fe400078808ff */
[-C--:B------:R-:W-:Y:S02]  /*c730*/  LEA.HI.X.SX32 R121, R149, R19.reuse, 0x1, P3 ;  /* 0x0000001395797211 */ /* 0x080fe400018f0eff */
[----:B------:R-:W-:Y:S02]  /*c740*/  LEA.HI.X.SX32 R125, R153, R19, 0x1, P5 ;  /* 0x00000013997d7211 */ /* 0x000fe400028f0eff */
[-C--:B------:R-:W-:Y:S02]  /*c750*/  LEA R126, P3, R17, R6.reuse, 0x1 ;  /* 0x00000006117e7211 */ /* 0x080fe400078608ff */
[----:B------:R-:W-:-:S02]  /*c760*/  LEA R130, P5, R11, R6, 0x1 ;  /* 0x000000060b827211 */ /* 0x000fc400078a08ff */
[-C--:B------:R-:W-:Y:S01]  /*c770*/  LEA.HI.X.SX32 R129, R7, R19.reuse, 0x1, P4 ;  /* 0x0000001307817211 */ /* 0x080fe200020f0eff */
[C---:B------:R-:W-:Y:S01]  /*c780*/  IMAD R7, R82.reuse, 0x2, R189 ;  /* 0x0000000252077824 */ /* 0x040fe200078e02bd */
[-C--:B------:R-:W-:Y:S02]  /*c790*/  LEA.HI.X.SX32 R127, R17, R19.reuse, 0x1, P3 ;  /* 0x00000013117f7211 */ /* 0x080fe400018f0eff */
[-C--:B------:R-:W-:Y:S01]  /*c7a0*/  LEA.HI.X.SX32 R131, R11, R19.reuse, 0x1, P5 ;  /* 0x000000130b837211 */ /* 0x080fe200028f0eff */
[C---:B------:R-:W-:Y:S01]  /*c7b0*/  IMAD R11, R82.reuse, 0x2, R7 ;  /* 0x00000002520b7824 */ /* 0x040fe200078e0207 */
[-C--:B------:R-:W-:Y:S02]  /*c7c0*/  LEA R132, P3, R9, R6.reuse, 0x1 ;  /* 0x0000000609847211 */ /* 0x080fe400078608ff */
[----:B------:R-:W-:Y:S02]  /*c7d0*/  LEA R134, P4, R13, R6, 0x1 ;  /* 0x000000060d867211 */ /* 0x000fe400078808ff */
[-C--:B------:R-:W-:Y:S01]  /*c7e0*/  LEA.HI.X.SX32 R133, R9, R19.reuse, 0x1, P3 ;  /* 0x0000001309857211 */ /* 0x080fe200018f0eff */
[----:B------:R-:W-:Y:S01]  /*c7f0*/  IMAD R9, R82, 0x2, R11 ;  /* 0x0000000252097824 */ /* 0x000fe200078e020b */
[----:B------:R-:W-:-:S02]  /*c800*/  LEA.HI.X.SX32 R135, R13, R19, 0x1, P4 ;  /* 0x000000130d877211 */ /* 0x000fc400020f0eff */
[-C--:B------:R-:W-:Y:S01]  /*c810*/  LEA R136, P5, R83, R6.reuse, 0x1 ;  /* 0x0000000653887211 */ /* 0x080fe200078a08ff */
        /* <DEDUP_REMOVED lines=8> */
[-C--:B------:R-:W-:Y:S01]  /*c8a0*/  LEA R140, P4, R157, R6.reuse, 0x1 ;  /* 0x000000069d8c7211 */ /* 0x080fe200078808ff */
[C---:B------:R-:W-:Y:S01]  /*c8b0*/  IMAD R191, R82.reuse, 0x2, R83 ;  /* 0x0000000252bf7824 */ /* 0x040fe200078e0253 */
[-C--:B------:R-:W-:Y:S02]  /*c8c0*/  LEA.HI.X.SX32 R143, R159, R19.reuse, 0x1, P5 ;  /* 0x000000139f8f7211 */ /* 0x080fe400028f0eff */
[----:B------:R-:W-:Y:S02]  /*c8d0*/  LEA.HI.X.SX32 R145, R161, R19, 0x1, P3 ;  /* 0x00000013a1917211 */ /* 0x000fe400018f0eff */
[C---:B------:R-:W-:Y:S02]  /*c8e0*/  LEA R193, R82.reuse, R191, 0x1 ;  /* 0x000000bf52c17211 */ /* 0x040fe400078e08ff */
[-C--:B------:R-:W-:Y:S02]  /*c8f0*/  LEA R148, P5, R165, R6.reuse, 0x1 ;  /* 0x00000006a5947211 */ /* 0x080fe400078a08ff */
[----:B------:R-:W-:Y:S01]  /*c900*/  LEA R150, P3, R167, R6, 0x1 ;  /* 0x00000006a7967211 */ /* 0x000fe200078608ff */
[----:B------:R-:W-:Y:S01]  /*c910*/  IMAD R195, R82, 0x2, R193 ;  /* 0x0000000252c37824 */ /* 0x000fe200078e02c1 */
[----:B------:R-:W-:-:S02]  /*c920*/  LEA.HI.X.SX32 R141, R157, R19, 0x1, P4 ;  /* 0x000000139d8d7211 */ /* 0x000fc400020f0eff */
[-C--:B------:R-:W-:Y:S01]  /*c930*/  LEA R146, P4, R163, R6.reuse, 0x1 ;  /* 0x00000006a3927211 */ /* 0x080fe200078808ff */
[C---:B------:R-:W-:Y:S01]  /*c940*/  IMAD R197, R82.reuse, 0x2, R195 ;  /* 0x0000000252c57824 */ /* 0x040fe200078e02c3 */
[-C--:B------:R-:W-:Y:S02]  /*c950*/  LEA.HI.X.SX32 R149, R165, R19.reuse, 0x1, P5 ;  /* 0x00000013a5957211 */ /* 0x080fe400028f0eff */
[-C--:B------:R-:W-:Y:S01]  /*c960*/  LEA.HI.X.SX32 R151, R167, R19.reuse, 0x1, P3 ;  /* 0x00000013a7977211 */ /* 0x080fe200018f0eff */
[C---:B------:R-:W-:Y:S01]  /*c970*/  IMAD R199, R82.reuse, 0x2, R197 ;  /* 0x0000000252c77824 */ /* 0x040fe200078e02c5 */
        /* <DEDUP_REMOVED lines=14> */
[----:B------:R-:W-:Y:S01]  /*ca60*/  IMAD R209, R82, 0x2, R207 ;  /* 0x0000000252d17824 */ /* 0x000fe200078e02cf */
[-C--:B------:R-:W-:Y:S02]  /*ca70*/  LEA.HI.X.SX32 R161, R177, R19.reuse, 0x1, P5 ;  /* 0x00000013b1a17211 */ /* 0x080fe400028f0eff */
[-C--:B------:R-:W-:Y:S02]  /*ca80*/  LEA.HI.X.SX32 R163, R179, R19.reuse, 0x1, P3 ;  /* 0x00000013b3a37211 */ /* 0x080fe400018f0eff */
[-C--:B------:R-:W-:Y:S02]  /*ca90*/  LEA R166, P5, R183, R6.reuse, 0x1 ;  /* 0x00000006b7a67211 */ /* 0x080fe400078a08ff */
[----:B------:R-:W-:Y:S02]  /*caa0*/  LEA R168, P3, R185, R6, 0x1 ;  /* 0x00000006b9a87211 */ /* 0x000fe400078608ff */
[----:B------:R-:W-:-:S02]  /*cab0*/  LEA.HI.X.SX32 R159, R175, R19, 0x1, P4 ;  /* 0x00000013af9f7211 */ /* 0x000fc400020f0eff */
[-C--:B------:R-:W-:Y:S02]  /*cac0*/  LEA R164, P4, R181, R6.reuse, 0x1 ;  /* 0x00000006b5a47211 */ /* 0x080fe400078808ff */
[-C--:B------:R-:W-:Y:S02]  /*cad0*/  LEA.HI.X.SX32 R167, R183, R19.reuse, 0x1, P5 ;  /* 0x00000013b7a77211 */ /* 0x080fe400028f0eff */
[-C--:B------:R-:W-:Y:S02]  /*cae0*/  LEA.HI.X.SX32 R169, R185, R19.reuse, 0x1, P3 ;  /* 0x00000013b9a97211 */ /* 0x080fe400018f0eff */
[-C--:B------:R-:W-:Y:S02]  /*caf0*/  LEA R172, P5, R189, R6.reuse, 0x1 ;  /* 0x00000006bdac7211 */ /* 0x080fe400078a08ff */
[----:B------:R-:W-:Y:S02]  /*cb00*/  LEA R174, P3, R7, R6, 0x1 ;  /* 0x0000000607ae7211 */ /* 0x000fe400078608ff */
[----:B------:R-:W-:-:S02]  /*cb10*/  LEA.HI.X.SX32 R165, R181, R19, 0x1, P4 ;  /* 0x00000013b5a57211 */ /* 0x000fc400020f0eff */
[-C--:B------:R-:W-:Y:S02]  /*cb20*/  LEA R170, P4, R187, R6.reuse, 0x1 ;  /* 0x00000006bbaa7211 */ /* 0x080fe400078808ff */
[-C--:B------:R-:W-:Y:S02]  /*cb30*/  LEA.HI.X.SX32 R173, R189, R19.reuse, 0x1, P5 ;  /* 0x00000013bdad7211 */ /* 0x080fe400028f0eff */
[----:B------:R-:W-:Y:S02]  /*cb40*/  LEA.HI.X.SX32 R175, R7, R19, 0x1, P3 ;  /* 0x0000001307af7211 */ /* 0x000fe400018f0eff */
[----:B------:R-:W-:Y:S02]  /*cb50*/  LEA R178, P5, R9, R6, 0x1 ;  /* 0x0000000609b27211 */ /* 0x000fe400078a08ff */
[----:B------:R-:W-:Y:S02]  /*cb60*/  LEA R7, R82, R209, 0x1 ;  /* 0x000000d152077211 */ /* 0x000fe400078e08ff */
[----:B------:R-:W-:-:S02]  /*cb70*/  LEA.HI.X.SX32 R171, R187, R19, 0x1, P4 ;  /* 0x00000013bbab7211 */ /* 0x000fc400020f0eff */
[-C--:B------:R-:W-:Y:S02]  /*cb80*/  LEA R176, P4, R11, R6.reuse, 0x1 ;  /* 0x000000060bb07211 */ /* 0x080fe400078808ff */
[-C--:B------:R-:W-:Y:S01]  /*cb90*/  LEA.HI.X.SX32 R179, R9, R19.reuse, 0x1, P5 ;  /* 0x0000001309b37211 */ /* 0x080fe200028f0eff */
[C---:B------:R-:W-:Y:S01]  /*cba0*/  IMAD R9, R82.reuse, 0x2, R7 ;  /* 0x0000000252097824 */ /* 0x040fe200078e0207 */
[-C--:B------:R-:W-:Y:S02]  /*cbb0*/  LEA.HI.X.SX32 R177, R11, R19.reuse, 0x1, P4 ;  /* 0x000000130bb17211 */ /* 0x080fe400020f0eff */
[-C--:B------:R-:W-:Y:S01]  /*cbc0*/  LEA R180, P3, R13, R6.reuse, 0x1 ;  /* 0x000000060db47211 */ /* 0x080fe200078608ff */
[C---:B------:R-:W-:Y:S01]  /*cbd0*/  IMAD R11, R82.reuse, 0x2, R9 ;  /* 0x00000002520b7824 */ /* 0x040fe200078e0209 */
[-C--:B------:R-:W-:Y:S02]  /*cbe0*/  LEA R182, P4, R17, R6.reuse, 0x1 ;  /* 0x0000000611b67211 */ /* 0x080fe400078808ff */
[----:B------:R-:W-:Y:S01]  /*cbf0*/  LEA.HI.X.SX32 R181, R13, R19, 0x1, P3 ;  /* 0x000000130db57211 */ /* 0x000fe200018f0eff */
[----:B------:R-:W-:Y:S01]  /*cc00*/  IMAD R13, R82, 0x2, R11 ;  /* 0x00000002520d7824 */ /* 0x000fe200078e020b */
[----:B------:R-:W-:-:S02]  /*cc10*/  LEA R184, P5, R83, R6, 0x1 ;  /* 0x0000000653b87211 */ /* 0x000fc400078a08ff */
[-C--:B------:R-:W-:Y:S01]  /*cc20*/  LEA.HI.X.SX32 R183, R17, R19.reuse, 0x1, P4 ;  /* 0x0000001311b77211 */ /* 0x080fe200020f0eff */
[C---:B------:R-:W-:Y:S01]  /*cc30*/  IMAD R17, R82.reuse, 0x2, R13 ;  /* 0x0000000252117824 */ /* 0x040fe200078e020d */
[-C--:B------:R-:W-:Y:S02]  /*cc40*/  LEA.HI.X.SX32 R185, R83, R19.reuse, 0x1, P5 ;  /* 0x0000001353b97211 */ /* 0x080fe400028f0eff */
[-C--:B------:R-:W-:Y:S01]  /*cc50*/  LEA R188, P4, R193, R6.reuse, 0x1 ;  /* 0x00000006c1bc7211 */ /* 0x080fe200078808ff */
        /* <DEDUP_REMOVED lines=13> */
[C---:B------:R-:W-:Y:S02]  /*cd30*/  LEA R223, R82.reuse, R221, 0x1 ;  /* 0x000000dd52df7211 */ /* 0x040fe400078e08ff */
[-C--:B------:R-:W-:Y:S02]  /*cd40*/  LEA.HI.X.SX32 R193, R197, R19.reuse, 0x1, P3 ;  /* 0x00000013c5c17211 */ /* 0x080fe400018f0eff */
[----:B------:R-:W-:Y:S01]  /*cd50*/  LEA.HI.X.SX32 R197, R201, R19, 0x1, P5 ;  /* 0x00000013c9c57211 */ /* 0x000fe200028f0eff */
[----:B------:R-:W-:Y:S01]  /*cd60*/  IMAD R225, R82, 0x2, R223 ;  /* 0x0000000252e17824 */ /* 0x000fe200078e02df */
[-C--:B------:R-:W-:Y:S02]  /*cd70*/  LEA R198, P3, R203, R6.reuse, 0x1 ;  /* 0x00000006cbc67211 */ /* 0x080fe400078608ff */
        /* <DEDUP_REMOVED lines=22> */
[----:B------:R-:W-:Y:S02]  /*cee0*/  LEA R220, P5, R221, R6, 0x1 ;  /* 0x00000006dddc7211 */ /* 0x000fe400078a08ff */
[-C--:B------:R-:W-:Y:S01]  /*cef0*/  LEA.HI.X.SX32 R217, R83, R19.reuse, 0x1, P3 ;  /* 0x0000001353d97211 */ /* 0x080fe200018f0eff */
[----:B------:R-:W-:Y:S01]  /*cf00*/  IMAD R83, R82, 0x2, R17 ;  /* 0x0000000252537824 */ /* 0x000fe200078e0211 */
[----:B------:R-:W-:-:S02]  /*cf10*/  LEA.HI.X.SX32 R221, R221, R19, 0x1, P5 ;  /* 0x00000013dddd7211 */ /* 0x000fc400028f0eff */
[-C--:B------:R-:W-:Y:S02]  /*cf20*/  LEA R226, P5, R7, R6.reuse, 0x1 ;  /* 0x0000000607e27211 */ /* 0x080fe400078a08ff */
[-C--:B------:R-:W-:Y:S02]  /*cf30*/  LEA R222, P3, R223, R6.reuse, 0x1 ;  /* 0x00000006dfde7211 */ /* 0x080fe400078608ff */
[----:B------:R-:W-:Y:S02]  /*cf40*/  LEA.HI.X.SX32 R227, R7, R19, 0x1, P5 ;  /* 0x0000001307e37211 */ /* 0x000fe400028f0eff */
[C---:B------:R-:W-:Y:S02]  /*cf50*/  LEA R7, R82.reuse, R83, 0x1 ;  /* 0x0000005352077211 */ /* 0x040fe400078e08ff */
[-C--:B------:R-:W-:Y:S02]  /*cf60*/  LEA R218, P4, R219, R6.reuse, 0x1 ;  /* 0x00000006dbda7211 */ /* 0x080fe400078808ff */
[----:B------:R-:W-:Y:S01]  /*cf70*/  LEA.HI.X.SX32 R223, R223, R19, 0x1, P3 ;  /* 0x00000013dfdf7211 */ /* 0x000fe200018f0eff */
[----:B------:R-:W-:Y:S01]  /*cf80*/  IMAD R241, R82, 0x2, R7 ;  /* 0x0000000252f17824 */ /* 0x000fe200078e0207 */
[----:B------:R-:W-:-:S02]  /*cf90*/  LEA R228, P3, R9, R6, 0x1 ;  /* 0x0000000609e47211 */ /* 0x000fc400078608ff */
[-C--:B------:R-:W-:Y:S02]  /*cfa0*/  LEA.HI.X.SX32 R219, R219, R19.reuse, 0x1, P4 ;  /* 0x00000013dbdb7211 */ /* 0x080fe400020f0eff */
[-C--:B------:R-:W-:Y:S02]  /*cfb0*/  LEA R224, P4, R225, R6.reuse, 0x1 ;  /* 0x00000006e1e07211 */ /* 0x080fe400078808ff */
[-C--:B------:R-:W-:Y:S01]  /*cfc0*/  LEA.HI.X.SX32 R229, R9, R19.reuse, 0x1, P3 ;  /* 0x0000001309e57211 */ /* 0x080fe200018f0eff */
[C---:B------:R-:W-:Y:S01]  /*cfd0*/  IMAD R9, R82.reuse, 0x2, R241 ;  /* 0x0000000252097824 */ /* 0x040fe200078e02f1 */
[----:B------:R-:W-:Y:S02]  /*cfe0*/  LEA.HI.X.SX32 R225, R225, R19, 0x1, P4 ;  /* 0x00000013e1e17211 */ /* 0x000fe400020f0eff */
[-C--:B------:R-:W-:Y:S01]  /*cff0*/  LEA R230, P4, R11, R6.reuse, 0x1 ;  /* 0x000000060be67211 */ /* 0x080fe200078808ff */
[----:B------:R-:W-:Y:S01]  /*d000*/  IMAD R243, R82, 0x2, R9 ;  /* 0x0000000252f37824 */ /* 0x000fe200078e0209 */
[----:B------:R-:W-:-:S02]  /*d010*/  LEA R232, P5, R13, R6, 0x1 ;  /* 0x000000060de87211 */ /* 0x000fc400078a08ff */
[----:B------:R-:W-:Y:S01]  /*d020*/  PRMT R29, R29, 0x7632, R29 ;  /* 0x000076321d1d7816 */ /* 0x000fe2000000001d */
[----:B------:R-:W-:Y:S01]  /*d030*/  IMAD R82, R82, 0x2, R243 ;  /* 0x0000000252527824 */ /* 0x000fe200078e02f3 */
[----:B------:R-:W-:Y:S02]  /*d040*/  PRMT R30, R30, 0x7632, R30 ;  /* 0x000076321e1e7816 */ /* 0x000fe4000000001e */
[----:B------:R-:W-:Y:S01]  /*d050*/  PRMT R31, R31, 0x7632, R31 ;  /* 0x000076321f1f7816 */ /* 0x000fe2000000001f */
[----:B------:R0:W-:Y:S01]  /*d060*/  STG.E.U16 desc[UR60][R14.64], R29 ;  /* 0x0000001d0e007986 */ /* 0x0001e2000c10153c */
[-C--:B------:R-:W-:Y:S02]  /*d070*/  LEA.HI.X.SX32 R231, R11, R19.reuse, 0x1, P4 ;  /* 0x000000130be77211 */ /* 0x080fe400020f0eff */
[----:B------:R-:W-:Y:S01]  /*d080*/  LEA.HI.X.SX32 R233, R13, R19, 0x1, P5 ;  /* 0x000000130de97211 */ /* 0x000fe200028f0eff */
[----:B------:R1:W-:Y:S01]  /*d090*/  STG.E.U16 desc[UR60][R20.64], R30 ;  /* 0x0000001e14007986 */ /* 0x0003e2000c10153c */
[----:B------:R-:W-:-:S02]  /*d0a0*/  LEA R234, P3, R17, R6, 0x1 ;  /* 0x0000000611ea7211 */ /* 0x000fc400078608ff */
[-C--:B------:R-:W-:Y:S01]  /*d0b0*/  LEA R236, P4, R83, R6.reuse, 0x1 ;  /* 0x0000000653ec7211 */ /* 0x080fe200078808ff */
[----:B------:R-:W-:Y:S01]  /*d0c0*/  STG.E.U16 desc[UR60][R22.64], R31 ;  /* 0x0000001f16007986 */ /* 0x000fe2000c10153c */
[----:B------:R-:W-:Y:S02]  /*d0d0*/  LEA R238, P5, R7, R6, 0x1 ;  /* 0x0000000607ee7211 */ /* 0x000fe400078a08ff */
[----:B------:R-:W-:Y:S01]  /*d0e0*/  PRMT R4, R32, 0x7632, R4 ;  /* 0x0000763220047816 */ /* 0x000fe20000000004 */
[----:B------:R-:W-:Y:S01]  /*d0f0*/  STG.E.U16 desc[UR60][R24.64], R32 ;  /* 0x0000002018007986 */ /* 0x000fe2000c10153c */
[-C--:B------:R-:W-:Y:S02]  /*d100*/  LEA.HI.X.SX32 R235, R17, R19.reuse, 0x1, P3 ;  /* 0x0000001311eb7211 */ /* 0x080fe400018f0eff */
[----:B0-----:R-:W-:Y:S01]  /*d110*/  PRMT R15, R33, 0x7632, R15 ;  /* 0x00007632210f7816 */ /* 0x001fe2000000000f */
[----:B------:R-:W-:Y:S01]  /*d120*/  STG.E.U16 desc[UR60][R26.64], R33 ;  /* 0x000000211a007986 */ /* 0x000fe2000c10153c */
[----:B------:R-:W-:-:S02]  /*d130*/  LEA.HI.X.SX32 R237, R83, R19, 0x1, P4 ;  /* 0x0000001353ed7211 */ /* 0x000fc400020f0eff */
[----:B------:R-:W-:Y:S01]  /*d140*/  LEA.HI.X.SX32 R239, R7, R19, 0x1, P5 ;  /* 0x0000001307ef7211 */ /* 0x000fe200028f0eff */
[----:B------:R-:W-:Y:S01]  /*d150*/  STG.E.U16 desc[UR60][R60.64], R34 ;  /* 0x000000223c007986 */ /* 0x000fe2000c10153c */
[----:B------:R-:W-:Y:S02]  /*d160*/  PRMT R17, R34, 0x7632, R17 ;  /* 0x0000763222117816 */ /* 0x000fe40000000011 */
[-C--:B------:R-:W-:Y:S01]  /*d170*/  LEA R12, P3, R241, R6.reuse, 0x1 ;  /* 0x00000006f10c7211 */ /* 0x080fe200078608ff */
[----:B------:R-:W-:Y:S01]  /*d180*/  STG.E.U16 desc[UR60][R62.64], R35 ;  /* 0x000000233e007986 */ /* 0x000fe2000c10153c */
[-C--:B------:R-:W-:Y:S02]  /*d190*/  LEA R10, P4, R9, R6.reuse, 0x1 ;  /* 0x00000006090a7211 */ /* 0x080fe400078808ff */
[----:B------:R-:W-:Y:S01]  /*d1a0*/  LEA R8, P5, R243, R6, 0x1 ;  /* 0x00000006f3087211 */ /* 0x000fe200078a08ff */
[----:B------:R5:W-:Y:S01]  /*d1b0*/  STG.E.U16 desc[UR60][R68.64], R4 ;  /* 0x0000000444007986 */ /* 0x000be2000c10153c */
[----:B------:R-:W-:-:S02]  /*d1c0*/  PRMT R18, R35, 0x7632, R18 ;  /* 0x0000763223127816 */ /* 0x000fc40000000012 */
[C---:B------:R-:W-:Y:S01]  /*d1d0*/  LEA R6, P6, R82.reuse, R6, 0x1 ;  /* 0x0000000652067211 */ /* 0x040fe200078c08ff */
[----:B------:R0:W-:Y:S01]  /*d1e0*/  STG.E.U16 desc[UR60][R70.64], R15 ;  /* 0x0000000f46007986 */ /* 0x0001e2000c10153c */
[-C--:B------:R-:W-:Y:S02]  /*d1f0*/  LEA.HI.X.SX32 R11, R9, R19.reuse, 0x1, P4 ;  /* 0x00000013090b7211 */ /* 0x080fe400020f0eff */
[-C--:B------:R-:W-:Y:S01]  /*d200*/  LEA.HI.X.SX32 R13, R241, R19.reuse, 0x1, P3 ;  /* 0x00000013f10d7211 */ /* 0x080fe200018f0eff */
[----:B------:R2:W-:Y:S01]  /*d210*/  STG.E.U16 desc[UR60][R84.64], R17 ;  /* 0x0000001154007986 */ /* 0x0005e2000c10153c */
[-C--:B------:R-:W-:Y:S02]  /*d220*/  LEA.HI.X.SX32 R9, R243, R19.reuse, 0x1, P5 ;  /* 0x00000013f3097211 */ /* 0x080fe400028f0eff */
[----:B------:R-:W-:Y:S01]  /*d230*/  LEA.HI.X.SX32 R7, R82, R19, 0x1, P6 ;  /* 0x0000001352077211 */ /* 0x000fe200030f0eff */
[----:B------:R3:W-:Y:S01]  /*d240*/  STG.E.U16 desc[UR60][R86.64], R18 ;  /* 0x0000001256007986 */ /* 0x0007e2000c10153c */
[----:B------:R-:W-:-:S02]  /*d250*/  PRMT R14, R36, 0x7632, R14 ;  /* 0x00007632240e7816 */ /* 0x000fc4000000000e */
[----:B------:R-:W-:Y:S01]  /*d260*/  PRMT R19, R37, 0x7632, R19 ;  /* 0x0000763225137816 */ /* 0x000fe20000000013 */
[----:B------:R4:W-:Y:S01]  /*d270*/  STG.E.U16 desc[UR60][R88.64], R36 ;  /* 0x0000002458007986 */ /* 0x0009e2000c10153c */
[----:B-1----:R-:W-:Y:S02]  /*d280*/  PRMT R20, R38, 0x7632, R20 ;  /* 0x0000763226147816 */ /* 0x002fe40000000014 */
[----:B------:R-:W-:Y:S01]  /*d290*/  PRMT R21, R39, 0x7632, R21 ;  /* 0x0000763227157816 */ /* 0x000fe20000000015 */
[----:B------:R1:W-:Y:S01]  /*d2a0*/  STG.E.U16 desc[UR60][R90.64], R37 ;  /* 0x000000255a007986 */ /* 0x0003e2000c10153c */
[----:B-----5:R-:W-:Y:S02]  /*d2b0*/  PRMT R4, R40, 0x7632, R4 ;  /* 0x0000763228047816 */ /* 0x020fe40000000004 */
[----:B0-----:R-:W-:Y:S01]  /*d2c0*/  PRMT R15, R41, 0x7632, R15 ;  /* 0x00007632290f7816 */ /* 0x001fe2000000000f */
[----:B------:R-:W-:Y:S01]  /*d2d0*/  STG.E.U16 desc[UR60][R92.64], R38 ;  /* 0x000000265c007986 */ /* 0x000fe2000c10153c */
[----:B--2---:R-:W-:-:S02]  /*d2e0*/  PRMT R17, R42, 0x7632, R17 ;  /* 0x000076322a117816 */ /* 0x004fc40000000011 */
[----:B---3--:R-:W-:Y:S01]  /*d2f0*/  PRMT R18, R43, 0x7632, R18 ;  /* 0x000076322b127816 */ /* 0x008fe20000000012 */
[----:B------:R-:W-:Y:S01]  /*d300*/  STG.E.U16 desc[UR60][R94.64], R39 ;  /* 0x000000275e007986 */ /* 0x000fe2000c10153c */
[----:B----4-:R-:W-:Y:S02]  /*d310*/  PRMT R82, R66, 0x7632, R82 ;  /* 0x0000763242527816 */ /* 0x010fe40000000052 */
[----:B------:R-:W-:Y:S01]  /*d320*/  PRMT R83, R67, 0x7632, R83 ;  /* 0x0000763243537816 */ /* 0x000fe20000000053 */
[----:B------:R0:W-:Y:S01]  /*d330*/  STG.E.U16 desc[UR60][R96.64], R14 ;  /* 0x0000000e60007986 */ /* 0x0001e2000c10153c */
[----:B------:R-:W-:Y:S02]  /*d340*/  PRMT R88, R72, 0x7632, R88 ;  /* 0x0000763248587816 */ /* 0x000fe40000000058 */
[----:B------:R-:W-:Y:S01]  /*d350*/  PRMT R89, R73, 0x7632, R89 ;  /* 0x0000763249597816 */ /* 0x000fe20000000059 */
[----:B------:R2:W-:Y:S01]  /*d360*/  STG.E.U16 desc[UR60][R98.64], R19 ;  /* 0x0000001362007986 */ /* 0x0005e2000c10153c */
[----:B-1----:R-:W-:-:S02]  /*d370*/  PRMT R90, R74, 0x7632, R90 ;  /* 0x000076324a5a7816 */ /* 0x002fc4000000005a */
[----:B------:R-:W-:Y:S01]  /*d380*/  PRMT R91, R75, 0x7632, R91 ;  /* 0x000076324b5b7816 */ /* 0x000fe2000000005b */
[----:B------:R1:W-:Y:S04]  /*d390*/  STG.E.U16 desc[UR60][R100.64], R20 ;  /* 0x0000001464007986 */ /* 0x0003e8000c10153c */
[----:B------:R3:W-:Y:S01]  /*d3a0*/  STG.E.U16 desc[UR60][R102.64], R21 ;  /* 0x0000001566007986 */ /* 0x0007e2000c10153c */
[----:B0-----:R-:W-:Y:S02]  /*d3b0*/  PRMT R14, R52, 0x7632, R14 ;  /* 0x00007632340e7816 */ /* 0x001fe4000000000e */
[----:B------:R-:W-:Y:S01]  /*d3c0*/  PRMT R96, R76, 0x7632, R96 ;  /* 0x000076324c607816 */ /* 0x000fe20000000060 */
[----:B------:R0:W-:Y:S01]  /*d3d0*/  STG.E.U16 desc[UR60][R104.64], R40 ;  /* 0x0000002868007986 */ /* 0x0001e2000c10153c */
[----:B--2---:R-:W-:-:S02]  /*d3e0*/  PRMT R19, R53, 0x7632, R19 ;  /* 0x0000763235137816 */ /* 0x004fc40000000013 */
[----:B------:R-:W-:Y:S01]  /*d3f0*/  PRMT R97, R77, 0x7632, R97 ;  /* 0x000076324d617816 */ /* 0x000fe20000000061 */
[----:B------:R2:W-:Y:S01]  /*d400*/  STG.E.U16 desc[UR60][R106.64], R41 ;  /* 0x000000296a007986 */ /* 0x0005e2000c10153c */
[----:B-1----:R-:W-:Y:S02]  /*d410*/  PRMT R20, R54, 0x7632, R20 ;  /* 0x0000763236147816 */ /* 0x002fe40000000014 */
[----:B------:R-:W-:Y:S01]  /*d420*/  PRMT R98, R78, 0x7632, R98 ;  /* 0x000076324e627816 */ /* 0x000fe20000000062 */
[----:B------:R-:W-:Y:S01]  /*d430*/  STG.E.U16 desc[UR60][R108.64], R42 ;  /* 0x0000002a6c007986 */ /* 0x000fe2000c10153c */
[----:B---3--:R-:W-:Y:S02]  /*d440*/  PRMT R21, R55, 0x7632, R21 ;  /* 0x0000763237157816 */ /* 0x008fe40000000015 */
[----:B------:R-:W-:Y:S01]  /*d450*/  PRMT R99, R79, 0x7632, R99 ;  /* 0x000076324f637816 */ /* 0x000fe20000000063 */
[----:B------:R-:W-:Y:S01]  /*d460*/  STG.E.U16 desc[UR60][R110.64], R43 ;  /* 0x0000002b6e007986 */ /* 0x000fe2000c10153c */
[----:B0-----:R-:W-:-:S02]  /*d470*/  PRMT R104, R48, 0x7632, R104 ;  /* 0x0000763230687816 */ /* 0x001fc40000000068 */
[----:B------:R-:W-:Y:S01]  /*d480*/  PRMT R105, R49, 0x7632, R105 ;  /* 0x0000763231697816 */ /* 0x000fe20000000069 */
[----:B------:R0:W-:Y:S01]  /*d490*/  STG.E.U16 desc[UR60][R112.64], R4 ;  /* 0x0000000470007986 */ /* 0x0001e2000c10153c */
[----:B--2---:R-:W-:Y:S02]  /*d4a0*/  PRMT R106, R50, 0x7632, R106 ;  /* 0x00007632326a7816 */ /* 0x004fe4000000006a */
[----:B------:R-:W-:Y:S01]  /*d4b0*/  PRMT R107, R51, 0x7632, R107 ;  /* 0x00007632336b7816 */ /* 0x000fe2000000006b */
[----:B------:R1:W-:Y:S04]  /*d4c0*/  STG.E.U16 desc[UR60][R114.64], R15 ;  /* 0x0000000f72007986 */ /* 0x0003e8000c10153c */
[----:B------:R2:W-:Y:S04]  /*d4d0*/  STG.E.U16 desc[UR60][R116.64], R17 ;  /* 0x0000001174007986 */ /* 0x0005e8000c10153c */
[----:B------:R3:W-:Y:S01]  /*d4e0*/  STG.E.U16 desc[UR60][R118.64], R18 ;  /* 0x0000001276007986 */ /* 0x0007e2000c10153c */
[----:B0-----:R-:W-:-:S02]  /*d4f0*/  PRMT R4, R56, 0x7632, R4 ;  /* 0x0000763238047816 */ /* 0x001fc40000000004 */
[----:B------:R-:W-:Y:S01]  /*d500*/  PRMT R112, R44, 0x7632, R112 ;  /* 0x000076322c707816 */ /* 0x000fe20000000070 */
[----:B------:R-:W-:Y:S01]  /*d510*/  STG.E.U16 desc[UR60][R120.64], R52 ;  /* 0x0000003478007986 */ /* 0x000fe2000c10153c */
[----:B-1----:R-:W-:Y:S02]  /*d520*/  PRMT R15, R57, 0x7632, R15 ;  /* 0x00007632390f7816 */ /* 0x002fe4000000000f */
[----:B------:R-:W-:Y:S01]  /*d530*/  PRMT R113, R45, 0x7632, R113 ;  /* 0x000076322d717816 */ /* 0x000fe20000000071 */
[----:B------:R-:W-:Y:S01]  /*d540*/  STG.E.U16 desc[UR60][R122.64], R53 ;  /* 0x000000357a007986 */ /* 0x000fe2000c10153c */
[----:B--2---:R-:W-:Y:S02]  /*d550*/  PRMT R17, R58, 0x7632, R17 ;  /* 0x000076323a117816 */ /* 0x004fe40000000011 */
[----:B------:R-:W-:Y:S01]  /*d560*/  PRMT R114, R46, 0x7632, R114 ;  /* 0x000076322e727816 */ /* 0x000fe20000000072 */
[----:B------:R-:W-:Y:S01]  /*d570*/  STG.E.U16 desc[UR60][R124.64], R54 ;  /* 0x000000367c007986 */ /* 0x000fe2000c10153c */
[----:B---3--:R-:W-:-:S02]  /*d580*/  PRMT R18, R59, 0x7632, R18 ;  /* 0x000076323b127816 */ /* 0x008fc40000000012 */
[----:B------:R-:W-:Y:S01]  /*d590*/  PRMT R115, R47, 0x7632, R115 ;  /* 0x000076322f737816 */ /* 0x000fe20000000073 */
[----:B------:R-:W-:Y:S04]  /*d5a0*/  STG.E.U16 desc[UR60][R126.64], R55 ;  /* 0x000000377e007986 */ /* 0x000fe8000c10153c */
[----:B------:R0:W-:Y:S04]  /*d5b0*/  STG.E.U16 desc[UR60][R128.64], R14 ;  /* 0x0000000e80007986 */ /* 0x0001e8000c10153c */
[----:B------:R1:W-:Y:S04]  /*d5c0*/  STG.E.U16 desc[UR60][R130.64], R19 ;  /* 0x0000001382007986 */ /* 0x0003e8000c10153c */
[----:B------:R-:W-:Y:S04]  /*d5d0*/  STG.E.U16 desc[UR60][R132.64], R20 ;  /* 0x0000001484007986 */ /* 0x000fe8000c10153c */
[----:B------:R-:W-:Y:S01]  /*d5e0*/  STG.E.U16 desc[UR60][R134.64], R21 ;  /* 0x0000001586007986 */ /* 0x000fe2000c10153c */
[----:B0-----:R-:W-:-:S03]  /*d5f0*/  PRMT R14, R64, 0x7632, R14 ;  /* 0x00007632400e7816 */ /* 0x001fc6000000000e */
[----:B------:R-:W-:Y:S01]  /*d600*/  STG.E.U16 desc[UR60][R136.64], R56 ;  /* 0x0000003888007986 */ /* 0x000fe2000c10153c */
[----:B-1----:R-:W-:-:S03]  /*d610*/  PRMT R19, R65, 0x7632, R19 ;  /* 0x0000763241137816 */ /* 0x002fc60000000013 */
[----:B------:R-:W-:Y:S04]  /*d620*/  STG.E.U16 desc[UR60][R138.64], R57 ;  /* 0x000000398a007986 */ /* 0x000fe8000c10153c */
[----:B------:R-:W-:Y:S04]  /*d630*/  STG.E.U16 desc[UR60][R140.64], R58 ;  /* 0x0000003a8c007986 */ /* 0x000fe8000c10153c */
[----:B------:R-:W-:Y:S04]  /*d640*/  STG.E.U16 desc[UR60][R142.64], R59 ;  /* 0x0000003b8e007986 */ /* 0x000fe8000c10153c */
[----:B------:R0:W-:Y:S04]  /*d650*/  STG.E.U16 desc[UR60][R144.64], R4 ;  /* 0x0000000490007986 */ /* 0x0001e8000c10153c */
[----:B------:R-:W-:Y:S04]  /*d660*/  STG.E.U16 desc[UR60][R146.64], R15 ;  /* 0x0000000f92007986 */ /* 0x000fe8000c10153c */
[----:B------:R-:W-:Y:S04]  /*d670*/  STG.E.U16 desc[UR60][R148.64], R17 ;  /* 0x0000001194007986 */ /* 0x000fe8000c10153c */
[----:B------:R-:W-:Y:S01]  /*d680*/  STG.E.U16 desc[UR60][R150.64], R18 ;  /* 0x0000001296007986 */ /* 0x000fe2000c10153c */
[----:B0-----:R-:W-:-:S03]  /*d690*/  FFMA R4, R81, 0.69314718246459960938, R16 ;  /* 0x3f31721851047823 */ /* 0x001fc60000000010 */
[----:B------:R0:W1:Y:S04]  /*d6a0*/  LDS.128 R20, [R0] ;  /* 0x0000000000147984 */ /* 0x0000680000000c00 */
[----:B------:R-:W-:Y:S04]  /*d6b0*/  STG.E.U16 desc[UR60][R152.64], R64 ;  /* 0x0000004098007986 */ /* 0x000fe8000c10153c */
[----:B------:R-:W-:Y:S01]  /*d6c0*/  STG.E.U16 desc[UR60][R154.64], R65 ;  /* 0x000000419a007986 */ /* 0x000fe2000c10153c */
[----:B0-----:R-:W0:Y:S03]  /*d6d0*/  LDC R0, c[0x0][0x27c] ;  /* 0x00009f00ff007b82 */ /* 0x001e260000000800 */
[----:B------:R-:W-:Y:S04]  /*d6e0*/  STG.E.U16 desc[UR60][R156.64], R66 ;  /* 0x000000429c007986 */ /* 0x000fe8000c10153c */
[----:B------:R-:W-:Y:S04]  /*d6f0*/  STG.E.U16 desc[UR60][R158.64], R67 ;  /* 0x000000439e007986 */ /* 0x000fe8000c10153c */
[----:B------:R1:W-:Y:S04]  /*d700*/  STG.E.U16 desc[UR60][R160.64], R14 ;  /* 0x0000000ea0007986 */ /* 0x0003e8000c10153c */
[----:B------:R2:W-:Y:S04]  /*d710*/  STG.E.U16 desc[UR60][R162.64], R19 ;  /* 0x00000013a2007986 */ /* 0x0005e8000c10153c */
[----:B------:R2:W-:Y:S04]  /*d720*/  STG.E.U16 desc[UR60][R164.64], R82 ;  /* 0x00000052a4007986 */ /* 0x0005e8000c10153c */
[----:B------:R2:W-:Y:S04]  /*d730*/  STG.E.U16 desc[UR60][R166.64], R83 ;  /* 0x00000053a6007986 */ /* 0x0005e8000c10153c */
[----:B------:R2:W-:Y:S04]  /*d740*/  STG.E.U16 desc[UR60][R168.64], R72 ;  /* 0x00000048a8007986 */ /* 0x0005e8000c10153c */
[----:B------:R2:W-:Y:S01]  /*d750*/  STG.E.U16 desc[UR60][R170.64], R73 ;  /* 0x00000049aa007986 */ /* 0x0005e2000c10153c */
[----:B-1----:R-:W-:-:S02]  /*d760*/  PRMT R14, R20, 0x7632, R14 ;  /* 0x00007632140e7816 */ /* 0x002fc4000000000e */
[----:B------:R-:W-:Y:S01]  /*d770*/  PRMT R15, R21, 0x7632, R15 ;  /* 0x00007632150f7816 */ /* 0x000fe2000000000f */
[----:B------:R2:W-:Y:S01]  /*d780*/  STG.E.U16 desc[UR60][R172.64], R74 ;  /* 0x0000004aac007986 */ /* 0x0005e2000c10153c */
[----:B------:R-:W-:Y:S02]  /*d790*/  PRMT R17, R22, 0x7632, R17 ;  /* 0x0000763216117816 */ /* 0x000fe40000000011 */
[----:B------:R-:W-:Y:S01]  /*d7a0*/  PRMT R18, R23, 0x7632, R18 ;  /* 0x0000763217127816 */ /* 0x000fe20000000012 */
[----:B------:R2:W-:Y:S04]  /*d7b0*/  STG.E.U16 desc[UR60][R174.64], R75 ;  /* 0x0000004bae007986 */ /* 0x0005e8000c10153c */
        /* <DEDUP_REMOVED lines=35> */
[----:B------:R2:W-:Y:S01]  /*d9f0*/  STG.E.U16 desc[UR60][R6.64], R18 ;  /* 0x0000001206007986 */ /* 0x0005e2000c10153c */
[----:B------:R-:W-:Y:S06]  /*da00*/  BAR.SYNC.DEFER_BLOCKING 0x0 ;  /* 0x0000000000007b1d */ /* 0x000fec0000010000 */
[----:B------:R2:W-:Y:S02]  /*da10*/  STS.64 [R2], R4 ;  /* 0x0000000402007388 */ /* 0x0005e40000000a00 */
[----:B------:R-:W-:Y:S06]  /*da20*/  BAR.SYNC.DEFER_BLOCKING 0x0 ;  /* 0x0000000000007b1d */ /* 0x000fec0000010000 */
[----:B0-----:R-:W-:Y:S05]  /*da30*/  @P0 EXIT ;  /* 0x000000000000094d */ /* 0x001fea0003800000 */
[----:B------:R-:W0:Y:S01]  /*da40*/  LDS R3, [R3] ;  /* 0x0000000003037984 */ /* 0x000e220000000800 */
[----:B--2---:R-:W1:Y:S01]  /*da50*/  LDC.64 R6, c[0x0][0x230] ;  /* 0x00008c00ff067b82 */ /* 0x004e620000000a00 */
[----:B------:R-:W-:Y:S02]  /*da60*/  IMAD R0, R244, R0, RZ ;  /* 0x00000000f4007224 */ /* 0x000fe400078e02ff */
[----:B------:R-:W-:Y:S02]  /*da70*/  IMAD.SHL.U32 R4, R240, 0x4, RZ ;  /* 0x00000004f0047824 */ /* 0x000fe400078e00ff */
[C---:B------:R-:W-:Y:S02]  /*da80*/  IMAD.SHL.U32 R5, R0.reuse, 0x4, RZ ;  /* 0x0000000400057824 */ /* 0x040fe400078e00ff */
[----:B------:R-:W-:-:S04]  /*da90*/  IMAD.HI R0, R0, 0x4, RZ ;  /* 0x0000000400007827 */ /* 0x000fc800078e02ff */
[----:B------:R-:W-:Y:S01]  /*daa0*/  IMAD.HI R2, R240, 0x4, RZ ;  /* 0x00000004f0027827 */ /* 0x000fe200078e02ff */
[----:B-1----:R-:W-:-:S04]  /*dab0*/  IADD3 R4, P0, P1, R4, R6, R5 ;  /* 0x0000000604047210 */ /* 0x002fc8000791e005 */
[----:B------:R-:W-:-:S05]  /*dac0*/  IADD3.X R5, R2, R7, R0, P0, P1 ;  /* 0x0000000702057210 */ /* 0x000fca00007e2400 */
[----:B0-----:R-:W-:Y:S01]  /*dad0*/  STG.E desc[UR60][R4.64], R3 ;  /* 0x0000000304007986 */ /* 0x001fe2000c10193c */
[----:B------:R-:W-:Y:S05]  /*dae0*/  EXIT ;  /* 0x000000000000794d */ /* 0x000fea0003800000 */
.L_x_2:
[----:B------:R-:W-:-:S00]  /*daf0*/  BRA `(.L_x_2) ;  /* 0xfffffffc00fc7947 */ /* 0x000fc0000383ffff */
[----:B------:R-:W-:-:S00]  /*db00*/  NOP ;  /* 0x0000000000007918 */ /* 0x000fc00000000000 */
[----:B------:R-:W-:-:S00]  /*db10*/  NOP ;  /* 0x0000000000007918 */ /* 0x000fc00000000000 */
[----:B------:R-:W-:-:S00]  /*db20*/  NOP ;  /* 0x0000000000007918 */ /* 0x000fc00000000000 */
[----:B------:R-:W-:-:S00]  /*db30*/  NOP ;  /* 0x0000000000007918 */ /* 0x000fc00000000000 */
[----:B------:R-:W-:-:S00]  /*db40*/  NOP ;  /* 0x0000000000007918 */ /* 0x000fc00000000000 */
[----:B------:R-:W-:-:S00]  /*db50*/  NOP ;  /* 0x0000000000007918 */ /* 0x000fc00000000000 */
[----:B------:R-:W-:-:S00]  /*db60*/  NOP ;  /* 0x0000000000007918 */ /* 0x000fc00000000000 */
[----:B------:R-:W-:-:S00]  /*db70*/  NOP ;  /* 0x0000000000007918 */ /* 0x000fc00000000000 */
.L_x_3:


//--------------------- .nv.global.init           --------------------------
	.section	.nv.global.init,"aw",@progbits
.nv.global.init:
	.type		_$_str,@object
	.size		_$_str,(.L_0 - _$_str)
_$_str:
        /*0000*/ 	.byte	0x5f, 0x5f, 0x43, 0x55, 0x44, 0x41, 0x5f, 0x46, 0x54, 0x5a, 0x00
.L_0:


//--------------------- .nv.shared.attn_fwd       --------------------------
	.section	.nv.shared.attn_fwd,"aw",@nobits
	.sectionflags	@""
	.align	16
	.zero		1024


//--------------------- .nv.shared.reserved.0     --------------------------
	.section	.nv.shared.reserved.0,"aw",@nobits
	.weak		__nv_reservedSMEM_offset_0_alias
	.size		__nv_reservedSMEM_offset_0_alias, 0, 0
	.other		__nv_reservedSMEM_offset_0_alias,@"STO_CUDA_RESERVED_SHARED STV_DEFAULT"
__nv_reservedSMEM_offset_0_alias:
	.zero		0


//--------------------- .nv.constant0.attn_fwd    --------------------------
	.section	.nv.constant0.attn_fwd,"a",@progbits
	.sectionflags	@""
	.align	4
.nv.constant0.attn_fwd:
	.zero		664


//--------------------- SYMBOLS --------------------------

	.type		.nv.reservedSmem.offset0,@object
	.size		.nv.reservedSmem.offset0,0x4
